	.headerflags	@"EF_CUDA_TEXMODE_UNIFIED EF_CUDA_64BIT_ADDRESS EF_CUDA_SM86 EF_CUDA_VIRTUAL_SM(EF_CUDA_SM86)"
	.elftype	@"ET_EXEC"


//--------------------- .nv.info                  --------------------------
	.section	.nv.info,"",@"SHT_CUDA_INFO"
	.align	4


	//----- nvinfo : EIATTR_REGCOUNT
	.align		4
        /*0000*/ 	.byte	0x04, 0x2f
        /*0002*/ 	.short	(.L_1 - .L_0)
	.align		4
.L_0:
        /*0004*/ 	.word	index@(copy_n_1_to_256__kernel)
        /*0008*/ 	.word	0x00000023


	//----- nvinfo : EIATTR_MAX_STACK_SIZE
	.align		4
.L_1:
        /*000c*/ 	.byte	0x04, 0x23
        /*000e*/ 	.short	(.L_3 - .L_2)
	.align		4
.L_2:
        /*0010*/ 	.word	index@(copy_n_1_to_256__kernel)
        /*0014*/ 	.word	0x00000000


	//----- nvinfo : EIATTR_MIN_STACK_SIZE
	.align		4
.L_3:
        /*0018*/ 	.byte	0x04, 0x12
        /*001a*/ 	.short	(.L_5 - .L_4)
	.align		4
.L_4:
        /*001c*/ 	.word	index@(copy_n_1_to_256__kernel)
        /*0020*/ 	.word	0x00000000


	//----- nvinfo : EIATTR_FRAME_SIZE
	.align		4
.L_5:
        /*0024*/ 	.byte	0x04, 0x11
        /*0026*/ 	.short	(.L_7 - .L_6)
	.align		4
.L_6:
        /*0028*/ 	.word	index@(copy_n_1_to_256__kernel)
        /*002c*/ 	.word	0x00000000


	//----- nvinfo : EIATTR_REGCOUNT
	.align		4
.L_7:
        /*0030*/ 	.byte	0x04, 0x2f
        /*0032*/ 	.short	(.L_9 - .L_8)
	.align		4
.L_8:
        /*0034*/ 	.word	index@(copy_n_257_to_512__kernel)
        /*0038*/ 	.word	0x00000023


	//----- nvinfo : EIATTR_MAX_STACK_SIZE
	.align		4
.L_9:
        /*003c*/ 	.byte	0x04, 0x23
        /*003e*/ 	.short	(.L_11 - .L_10)
	.align		4
.L_10:
        /*0040*/ 	.word	index@(copy_n_257_to_512__kernel)
        /*0044*/ 	.word	0x00000000


	//----- nvinfo : EIATTR_MIN_STACK_SIZE
	.align		4
.L_11:
        /*0048*/ 	.byte	0x04, 0x12
        /*004a*/ 	.short	(.L_13 - .L_12)
	.align		4
.L_12:
        /*004c*/ 	.word	index@(copy_n_257_to_512__kernel)
        /*0050*/ 	.word	0x00000000


	//----- nvinfo : EIATTR_FRAME_SIZE
	.align		4
.L_13:
        /*0054*/ 	.byte	0x04, 0x11
        /*0056*/ 	.short	(.L_15 - .L_14)
	.align		4
.L_14:
        /*0058*/ 	.word	index@(copy_n_257_to_512__kernel)
        /*005c*/ 	.word	0x00000000


	//----- nvinfo : EIATTR_REGCOUNT
	.align		4
.L_15:
        /*0060*/ 	.byte	0x04, 0x2f
        /*0062*/ 	.short	(.L_17 - .L_16)
	.align		4
.L_16:
        /*0064*/ 	.word	index@(copy_n_513_to_768__kernel)
        /*0068*/ 	.word	0x00000024


	//----- nvinfo : EIATTR_MAX_STACK_SIZE
	.align		4
.L_17:
        /*006c*/ 	.byte	0x04, 0x23
        /*006e*/ 	.short	(.L_19 - .L_18)
	.align		4
.L_18:
        /*0070*/ 	.word	index@(copy_n_513_to_768__kernel)
        /*0074*/ 	.word	0x00000000


	//----- nvinfo : EIATTR_MIN_STACK_SIZE
	.align		4
.L_19:
        /*0078*/ 	.byte	0x04, 0x12
        /*007a*/ 	.short	(.L_21 - .L_20)
	.align		4
.L_20:
        /*007c*/ 	.word	index@(copy_n_513_to_768__kernel)
        /*0080*/ 	.word	0x00000000


	//----- nvinfo : EIATTR_FRAME_SIZE
	.align		4
.L_21:
        /*0084*/ 	.byte	0x04, 0x11
        /*0086*/ 	.short	(.L_23 - .L_22)
	.align		4
.L_22:
        /*0088*/ 	.word	index@(copy_n_513_to_768__kernel)
        /*008c*/ 	.word	0x00000000


	//----- nvinfo : EIATTR_REGCOUNT
	.align		4
.L_23:
        /*0090*/ 	.byte	0x04, 0x2f
        /*0092*/ 	.short	(.L_25 - .L_24)
	.align		4
.L_24:
        /*0094*/ 	.word	index@(copy_n_769_to_1024__kernel)
        /*0098*/ 	.word	0x00000023


	//----- nvinfo : EIATTR_MAX_STACK_SIZE
	.align		4
.L_25:
        /*009c*/ 	.byte	0x04, 0x23
        /*009e*/ 	.short	(.L_27 - .L_26)
	.align		4
.L_26:
        /*00a0*/ 	.word	index@(copy_n_769_to_1024__kernel)
        /*00a4*/ 	.word	0x00000000


	//----- nvinfo : EIATTR_MIN_STACK_SIZE
	.align		4
.L_27:
        /*00a8*/ 	.byte	0x04, 0x12
        /*00aa*/ 	.short	(.L_29 - .L_28)
	.align		4
.L_28:
        /*00ac*/ 	.word	index@(copy_n_769_to_1024__kernel)
        /*00b0*/ 	.word	0x00000000


	//----- nvinfo : EIATTR_FRAME_SIZE
	.align		4
.L_29:
        /*00b4*/ 	.byte	0x04, 0x11
        /*00b6*/ 	.short	(.L_31 - .L_30)
	.align		4
.L_30:
        /*00b8*/ 	.word	index@(copy_n_769_to_1024__kernel)
        /*00bc*/ 	.word	0x00000000


	//----- nvinfo : EIATTR_REGCOUNT
	.align		4
.L_31:
        /*00c0*/ 	.byte	0x04, 0x2f
        /*00c2*/ 	.short	(.L_33 - .L_32)
	.align		4
.L_32:
        /*00c4*/ 	.word	index@(copy_n_1025_to_1280__kernel)
        /*00c8*/ 	.word	0x00000024


	//----- nvinfo : EIATTR_MAX_STACK_SIZE
	.align		4
.L_33:
        /*00cc*/ 	.byte	0x04, 0x23
        /*00ce*/ 	.short	(.L_35 - .L_34)
	.align		4
.L_34:
        /*00d0*/ 	.word	index@(copy_n_1025_to_1280__kernel)
        /*00d4*/ 	.word	0x00000000


	//----- nvinfo : EIATTR_MIN_STACK_SIZE
	.align		4
.L_35:
        /*00d8*/ 	.byte	0x04, 0x12
        /*00da*/ 	.short	(.L_37 - .L_36)
	.align		4
.L_36:
        /*00dc*/ 	.word	index@(copy_n_1025_to_1280__kernel)
        /*00e0*/ 	.word	0x00000000


	//----- nvinfo : EIATTR_FRAME_SIZE
	.align		4
.L_37:
        /*00e4*/ 	.byte	0x04, 0x11
        /*00e6*/ 	.short	(.L_39 - .L_38)
	.align		4
.L_38:
        /*00e8*/ 	.word	index@(copy_n_1025_to_1280__kernel)
        /*00ec*/ 	.word	0x00000000


	//----- nvinfo : EIATTR_REGCOUNT
	.align		4
.L_39:
        /*00f0*/ 	.byte	0x04, 0x2f
        /*00f2*/ 	.short	(.L_41 - .L_40)
	.align		4
.L_40:
        /*00f4*/ 	.word	index@(copy_n_1281_to_1536__kernel)
        /*00f8*/ 	.word	0x00000024


	//----- nvinfo : EIATTR_MAX_STACK_SIZE
	.align		4
.L_41:
        /*00fc*/ 	.byte	0x04, 0x23
        /*00fe*/ 	.short	(.L_43 - .L_42)
	.align		4
.L_42:
        /*0100*/ 	.word	index@(copy_n_1281_to_1536__kernel)
        /*0104*/ 	.word	0x00000000


	//----- nvinfo : EIATTR_MIN_STACK_SIZE
	.align		4
.L_43:
        /*0108*/ 	.byte	0x04, 0x12
        /*010a*/ 	.short	(.L_45 - .L_44)
	.align		4
.L_44:
        /*010c*/ 	.word	index@(copy_n_1281_to_1536__kernel)
        /*0110*/ 	.word	0x00000000


	//----- nvinfo : EIATTR_FRAME_SIZE
	.align		4
.L_45:
        /*0114*/ 	.byte	0x04, 0x11
        /*0116*/ 	.short	(.L_47 - .L_46)
	.align		4
.L_46:
        /*0118*/ 	.word	index@(copy_n_1281_to_1536__kernel)
        /*011c*/ 	.word	0x00000000


	//----- nvinfo : EIATTR_REGCOUNT
	.align		4
.L_47:
        /*0120*/ 	.byte	0x04, 0x2f
        /*0122*/ 	.short	(.L_49 - .L_48)
	.align		4
.L_48:
        /*0124*/ 	.word	index@(copy_n_1537_to_1792__kernel)
        /*0128*/ 	.word	0x00000024


	//----- nvinfo : EIATTR_MAX_STACK_SIZE
	.align		4
.L_49:
        /*012c*/ 	.byte	0x04, 0x23
        /*012e*/ 	.short	(.L_51 - .L_50)
	.align		4
.L_50:
        /*0130*/ 	.word	index@(copy_n_1537_to_1792__kernel)
        /*0134*/ 	.word	0x00000000


	//----- nvinfo : EIATTR_MIN_STACK_SIZE
	.align		4
.L_51:
        /*0138*/ 	.byte	0x04, 0x12
        /*013a*/ 	.short	(.L_53 - .L_52)
	.align		4
.L_52:
        /*013c*/ 	.word	index@(copy_n_1537_to_1792__kernel)
        /*0140*/ 	.word	0x00000000


	//----- nvinfo : EIATTR_FRAME_SIZE
	.align		4
.L_53:
        /*0144*/ 	.byte	0x04, 0x11
        /*0146*/ 	.short	(.L_55 - .L_54)
	.align		4
.L_54:
        /*0148*/ 	.word	index@(copy_n_1537_to_1792__kernel)
        /*014c*/ 	.word	0x00000000


	//----- nvinfo : EIATTR_REGCOUNT
	.align		4
.L_55:
        /*0150*/ 	.byte	0x04, 0x2f
        /*0152*/ 	.short	(.L_57 - .L_56)
	.align		4
.L_56:
        /*0154*/ 	.word	index@(copy_n_1793_to_2048__kernel)
        /*0158*/ 	.word	0x00000023


	//----- nvinfo : EIATTR_MAX_STACK_SIZE
	.align		4
.L_57:
        /*015c*/ 	.byte	0x04, 0x23
        /*015e*/ 	.short	(.L_59 - .L_58)
	.align		4
.L_58:
        /*0160*/ 	.word	index@(copy_n_1793_to_2048__kernel)
        /*0164*/ 	.word	0x00000000


	//----- nvinfo : EIATTR_MIN_STACK_SIZE
	.align		4
.L_59:
        /*0168*/ 	.byte	0x04, 0x12
        /*016a*/ 	.short	(.L_61 - .L_60)
	.align		4
.L_60:
        /*016c*/ 	.word	index@(copy_n_1793_to_2048__kernel)
        /*0170*/ 	.word	0x00000000


	//----- nvinfo : EIATTR_FRAME_SIZE
	.align		4
.L_61:
        /*0174*/ 	.byte	0x04, 0x11
        /*0176*/ 	.short	(.L_63 - .L_62)
	.align		4
.L_62:
        /*0178*/ 	.word	index@(copy_n_1793_to_2048__kernel)
        /*017c*/ 	.word	0x00000000


	//----- nvinfo : EIATTR_REGCOUNT
	.align		4
.L_63:
        /*0180*/ 	.byte	0x04, 0x2f
        /*0182*/ 	.short	(.L_65 - .L_64)
	.align		4
.L_64:
        /*0184*/ 	.word	index@(copy_n_2049_to_2304__kernel)
        /*0188*/ 	.word	0x00000024


	//----- nvinfo : EIATTR_MAX_STACK_SIZE
	.align		4
.L_65:
        /*018c*/ 	.byte	0x04, 0x23
        /*018e*/ 	.short	(.L_67 - .L_66)
	.align		4
.L_66:
        /*0190*/ 	.word	index@(copy_n_2049_to_2304__kernel)
        /*0194*/ 	.word	0x00000000


	//----- nvinfo : EIATTR_MIN_STACK_SIZE
	.align		4
.L_67:
        /*0198*/ 	.byte	0x04, 0x12
        /*019a*/ 	.short	(.L_69 - .L_68)
	.align		4
.L_68:
        /*019c*/ 	.word	index@(copy_n_2049_to_2304__kernel)
        /*01a0*/ 	.word	0x00000000


	//----- nvinfo : EIATTR_FRAME_SIZE
	.align		4
.L_69:
        /*01a4*/ 	.byte	0x04, 0x11
        /*01a6*/ 	.short	(.L_71 - .L_70)
	.align		4
.L_70:
        /*01a8*/ 	.word	index@(copy_n_2049_to_2304__kernel)
        /*01ac*/ 	.word	0x00000000


	//----- nvinfo : EIATTR_REGCOUNT
	.align		4
.L_71:
        /*01b0*/ 	.byte	0x04, 0x2f
        /*01b2*/ 	.short	(.L_73 - .L_72)
	.align		4
.L_72:
        /*01b4*/ 	.word	index@(copy_n_2305_to_2560__kernel)
        /*01b8*/ 	.word	0x00000024


	//----- nvinfo : EIATTR_MAX_STACK_SIZE
	.align		4
.L_73:
        /*01bc*/ 	.byte	0x04, 0x23
        /*01be*/ 	.short	(.L_75 - .L_74)
	.align		4
.L_74:
        /*01c0*/ 	.word	index@(copy_n_2305_to_2560__kernel)
        /*01c4*/ 	.word	0x00000000


	//----- nvinfo : EIATTR_MIN_STACK_SIZE
	.align		4
.L_75:
        /*01c8*/ 	.byte	0x04, 0x12
        /*01ca*/ 	.short	(.L_77 - .L_76)
	.align		4
.L_76:
        /*01cc*/ 	.word	index@(copy_n_2305_to_2560__kernel)
        /*01d0*/ 	.word	0x00000000


	//----- nvinfo : EIATTR_FRAME_SIZE
	.align		4
.L_77:
        /*01d4*/ 	.byte	0x04, 0x11
        /*01d6*/ 	.short	(.L_79 - .L_78)
	.align		4
.L_78:
        /*01d8*/ 	.word	index@(copy_n_2305_to_2560__kernel)
        /*01dc*/ 	.word	0x00000000


	//----- nvinfo : EIATTR_REGCOUNT
	.align		4
.L_79:
        /*01e0*/ 	.byte	0x04, 0x2f
        /*01e2*/ 	.short	(.L_81 - .L_80)
	.align		4
.L_80:
        /*01e4*/ 	.word	index@(copy_n_2561_to_2816__kernel)
        /*01e8*/ 	.word	0x00000024


	//----- nvinfo : EIATTR_MAX_STACK_SIZE
	.align		4
.L_81:
        /*01ec*/ 	.byte	0x04, 0x23
        /*01ee*/ 	.short	(.L_83 - .L_82)
	.align		4
.L_82:
        /*01f0*/ 	.word	index@(copy_n_2561_to_2816__kernel)
        /*01f4*/ 	.word	0x00000000


	//----- nvinfo : EIATTR_MIN_STACK_SIZE
	.align		4
.L_83:
        /*01f8*/ 	.byte	0x04, 0x12
        /*01fa*/ 	.short	(.L_85 - .L_84)
	.align		4
.L_84:
        /*01fc*/ 	.word	index@(copy_n_2561_to_2816__kernel)
        /*0200*/ 	.word	0x00000000


	//----- nvinfo : EIATTR_FRAME_SIZE
	.align		4
.L_85:
        /*0204*/ 	.byte	0x04, 0x11
        /*0206*/ 	.short	(.L_87 - .L_86)
	.align		4
.L_86:
        /*0208*/ 	.word	index@(copy_n_2561_to_2816__kernel)
        /*020c*/ 	.word	0x00000000


	//----- nvinfo : EIATTR_REGCOUNT
	.align		4
.L_87:
        /*0210*/ 	.byte	0x04, 0x2f
        /*0212*/ 	.short	(.L_89 - .L_88)
	.align		4
.L_88:
        /*0214*/ 	.word	index@(copy_n_2817_to_3072__kernel)
        /*0218*/ 	.word	0x00000024


	//----- nvinfo : EIATTR_MAX_STACK_SIZE
	.align		4
.L_89:
        /*021c*/ 	.byte	0x04, 0x23
        /*021e*/ 	.short	(.L_91 - .L_90)
	.align		4
.L_90:
        /*0220*/ 	.word	index@(copy_n_2817_to_3072__kernel)
        /*0224*/ 	.word	0x00000000


	//----- nvinfo : EIATTR_MIN_STACK_SIZE
	.align		4
.L_91:
        /*0228*/ 	.byte	0x04, 0x12
        /*022a*/ 	.short	(.L_93 - .L_92)
	.align		4
.L_92:
        /*022c*/ 	.word	index@(copy_n_2817_to_3072__kernel)
        /*0230*/ 	.word	0x00000000


	//----- nvinfo : EIATTR_FRAME_SIZE
	.align		4
.L_93:
        /*0234*/ 	.byte	0x04, 0x11
        /*0236*/ 	.short	(.L_95 - .L_94)
	.align		4
.L_94:
        /*0238*/ 	.word	index@(copy_n_2817_to_3072__kernel)
        /*023c*/ 	.word	0x00000000


	//----- nvinfo : EIATTR_REGCOUNT
	.align		4
.L_95:
        /*0240*/ 	.byte	0x04, 0x2f
        /*0242*/ 	.short	(.L_97 - .L_96)
	.align		4
.L_96:
        /*0244*/ 	.word	index@(copy_n_3073_to_3328__kernel)
        /*0248*/ 	.word	0x00000024


	//----- nvinfo : EIATTR_MAX_STACK_SIZE
	.align		4
.L_97:
        /*024c*/ 	.byte	0x04, 0x23
        /*024e*/ 	.short	(.L_99 - .L_98)
	.align		4
.L_98:
        /*0250*/ 	.word	index@(copy_n_3073_to_3328__kernel)
        /*0254*/ 	.word	0x00000000


	//----- nvinfo : EIATTR_MIN_STACK_SIZE
	.align		4
.L_99:
        /*0258*/ 	.byte	0x04, 0x12
        /*025a*/ 	.short	(.L_101 - .L_100)
	.align		4
.L_100:
        /*025c*/ 	.word	index@(copy_n_3073_to_3328__kernel)
        /*0260*/ 	.word	0x00000000


	//----- nvinfo : EIATTR_FRAME_SIZE
	.align		4
.L_101:
        /*0264*/ 	.byte	0x04, 0x11
        /*0266*/ 	.short	(.L_103 - .L_102)
	.align		4
.L_102:
        /*0268*/ 	.word	index@(copy_n_3073_to_3328__kernel)
        /*026c*/ 	.word	0x00000000


	//----- nvinfo : EIATTR_REGCOUNT
	.align		4
.L_103:
        /*0270*/ 	.byte	0x04, 0x2f
        /*0272*/ 	.short	(.L_105 - .L_104)
	.align		4
.L_104:
        /*0274*/ 	.word	index@(copy_n_3329_to_3584__kernel)
        /*0278*/ 	.word	0x00000024


	//----- nvinfo : EIATTR_MAX_STACK_SIZE
	.align		4
.L_105:
        /*027c*/ 	.byte	0x04, 0x23
        /*027e*/ 	.short	(.L_107 - .L_106)
	.align		4
.L_106:
        /*0280*/ 	.word	index@(copy_n_3329_to_3584__kernel)
        /*0284*/ 	.word	0x00000000


	//----- nvinfo : EIATTR_MIN_STACK_SIZE
	.align		4
.L_107:
        /*0288*/ 	.byte	0x04, 0x12
        /*028a*/ 	.short	(.L_109 - .L_108)
	.align		4
.L_108:
        /*028c*/ 	.word	index@(copy_n_3329_to_3584__kernel)
        /*0290*/ 	.word	0x00000000


	//----- nvinfo : EIATTR_FRAME_SIZE
	.align		4
.L_109:
        /*0294*/ 	.byte	0x04, 0x11
        /*0296*/ 	.short	(.L_111 - .L_110)
	.align		4
.L_110:
        /*0298*/ 	.word	index@(copy_n_3329_to_3584__kernel)
        /*029c*/ 	.word	0x00000000


	//----- nvinfo : EIATTR_REGCOUNT
	.align		4
.L_111:
        /*02a0*/ 	.byte	0x04, 0x2f
        /*02a2*/ 	.short	(.L_113 - .L_112)
	.align		4
.L_112:
        /*02a4*/ 	.word	index@(copy_n_3585_to_3840__kernel)
        /*02a8*/ 	.word	0x00000024


	//----- nvinfo : EIATTR_MAX_STACK_SIZE
	.align		4
.L_113:
        /*02ac*/ 	.byte	0x04, 0x23
        /*02ae*/ 	.short	(.L_115 - .L_114)
	.align		4
.L_114:
        /*02b0*/ 	.word	index@(copy_n_3585_to_3840__kernel)
        /*02b4*/ 	.word	0x00000000


	//----- nvinfo : EIATTR_MIN_STACK_SIZE
	.align		4
.L_115:
        /*02b8*/ 	.byte	0x04, 0x12
        /*02ba*/ 	.short	(.L_117 - .L_116)
	.align		4
.L_116:
        /*02bc*/ 	.word	index@(copy_n_3585_to_3840__kernel)
        /*02c0*/ 	.word	0x00000000


	//----- nvinfo : EIATTR_FRAME_SIZE
	.align		4
.L_117:
        /*02c4*/ 	.byte	0x04, 0x11
        /*02c6*/ 	.short	(.L_119 - .L_118)
	.align		4
.L_118:
        /*02c8*/ 	.word	index@(copy_n_3585_to_3840__kernel)
        /*02cc*/ 	.word	0x00000000


	//----- nvinfo : EIATTR_REGCOUNT
	.align		4
.L_119:
        /*02d0*/ 	.byte	0x04, 0x2f
        /*02d2*/ 	.short	(.L_121 - .L_120)
	.align		4
.L_120:
        /*02d4*/ 	.word	index@(copy_n_3841_to_4096__kernel)
        /*02d8*/ 	.word	0x00000023


	//----- nvinfo : EIATTR_MAX_STACK_SIZE
	.align		4
.L_121:
        /*02dc*/ 	.byte	0x04, 0x23
        /*02de*/ 	.short	(.L_123 - .L_122)
	.align		4
.L_122:
        /*02e0*/ 	.word	index@(copy_n_3841_to_4096__kernel)
        /*02e4*/ 	.word	0x00000000


	//----- nvinfo : EIATTR_MIN_STACK_SIZE
	.align		4
.L_123:
        /*02e8*/ 	.byte	0x04, 0x12
        /*02ea*/ 	.short	(.L_125 - .L_124)
	.align		4
.L_124:
        /*02ec*/ 	.word	index@(copy_n_3841_to_4096__kernel)
        /*02f0*/ 	.word	0x00000000


	//----- nvinfo : EIATTR_FRAME_SIZE
	.align		4
.L_125:
        /*02f4*/ 	.byte	0x04, 0x11
        /*02f6*/ 	.short	(.L_127 - .L_126)
	.align		4
.L_126:
        /*02f8*/ 	.word	index@(copy_n_3841_to_4096__kernel)
        /*02fc*/ 	.word	0x00000000
.L_127:


//--------------------- .nv.info.copy_n_3841_to_4096__kernel --------------------------
	.section	.nv.info.copy_n_3841_to_4096__kernel,"",@"SHT_CUDA_INFO"
	.align	4


	//----- nvinfo : EIATTR_CUDA_API_VERSION
	.align		4
        /*0000*/ 	.byte	0x04, 0x37
        /*0002*/ 	.short	(.L_129 - .L_128)
.L_128:
        /*0004*/ 	.word	0x00000076


	//----- nvinfo : EIATTR_SW2861232_WAR
	.align		4
.L_129:
        /*0008*/ 	.byte	0x01, 0x35
	.zero		2


	//----- nvinfo : EIATTR_PARAM_CBANK
	.align		4
        /*000c*/ 	.byte	0x04, 0x0a
        /*000e*/ 	.short	(.L_131 - .L_130)
	.align		4
.L_130:
        /*0010*/ 	.word	index@(.nv.constant0.copy_n_3841_to_4096__kernel)
        /*0014*/ 	.short	0x0160
        /*0016*/ 	.short	0x0018


	//----- nvinfo : EIATTR_CBANK_PARAM_SIZE
	.align		4
.L_131:
        /*0018*/ 	.byte	0x03, 0x19
        /*001a*/ 	.short	0x0018


	//----- nvinfo : EIATTR_KPARAM_INFO
	.align		4
        /*001c*/ 	.byte	0x04, 0x17
        /*001e*/ 	.short	(.L_133 - .L_132)
.L_132:
        /*0020*/ 	.word	0x00000000
        /*0024*/ 	.short	0x0002
        /*0026*/ 	.short	0x0010
        /*0028*/ 	.byte	0x00, 0xf0, 0x21, 0x00


	//----- nvinfo : EIATTR_KPARAM_INFO
	.align		4
.L_133:
        /*002c*/ 	.byte	0x04, 0x17
        /*002e*/ 	.short	(.L_135 - .L_134)
.L_134:
        /*0030*/ 	.word	0x00000000
        /*0034*/ 	.short	0x0001
        /*0036*/ 	.short	0x0008
        /*0038*/ 	.byte	0x00, 0xf0, 0x21, 0x00


	//----- nvinfo : EIATTR_KPARAM_INFO
	.align		4
.L_135:
        /*003c*/ 	.byte	0x04, 0x17
        /*003e*/ 	.short	(.L_137 - .L_136)
.L_136:
        /*0040*/ 	.word	0x00000000
        /*0044*/ 	.short	0x0000
        /*0046*/ 	.short	0x0000
        /*0048*/ 	.byte	0x00, 0xf0, 0x21, 0x00


	//----- nvinfo : EIATTR_MAXREG_COUNT
	.align		4
.L_137:
        /*004c*/ 	.byte	0x03, 0x1b
        /*004e*/ 	.short	0x00ff


	//----- nvinfo : EIATTR_EXIT_INSTR_OFFSETS
	.align		4
        /*0050*/ 	.byte	0x04, 0x1c
        /*0052*/ 	.short	(.L_139 - .L_138)


	//   ....[0]....
.L_138:
        /*0054*/ 	.word	0x00000070


	//   ....[1]....
        /*0058*/ 	.word	0x00000560


	//   ....[2]....
        /*005c*/ 	.word	0x00000860


	//----- nvinfo : EIATTR_MAX_THREADS
	.align		4
.L_139:
        /*0060*/ 	.byte	0x04, 0x05
        /*0062*/ 	.short	(.L_141 - .L_140)
.L_140:
        /*0064*/ 	.word	0x00000100
        /*0068*/ 	.word	0x00000001
        /*006c*/ 	.word	0x00000001
.L_141:


//--------------------- .nv.info.copy_n_3585_to_3840__kernel --------------------------
	.section	.nv.info.copy_n_3585_to_3840__kernel,"",@"SHT_CUDA_INFO"
	.align	4


	//----- nvinfo : EIATTR_CUDA_API_VERSION
	.align		4
        /*0000*/ 	.byte	0x04, 0x37
        /*0002*/ 	.short	(.L_143 - .L_142)
.L_142:
        /*0004*/ 	.word	0x00000076


	//----- nvinfo : EIATTR_SW2861232_WAR
	.align		4
.L_143:
        /*0008*/ 	.byte	0x01, 0x35
	.zero		2


	//----- nvinfo : EIATTR_PARAM_CBANK
	.align		4
        /*000c*/ 	.byte	0x04, 0x0a
        /*000e*/ 	.short	(.L_145 - .L_144)
	.align		4
.L_144:
        /*0010*/ 	.word	index@(.nv.constant0.copy_n_3585_to_3840__kernel)
        /*0014*/ 	.short	0x0160
        /*0016*/ 	.short	0x0018


	//----- nvinfo : EIATTR_CBANK_PARAM_SIZE
	.align		4
.L_145:
        /*0018*/ 	.byte	0x03, 0x19
        /*001a*/ 	.short	0x0018


	//----- nvinfo : EIATTR_KPARAM_INFO
	.align		4
        /*001c*/ 	.byte	0x04, 0x17
        /*001e*/ 	.short	(.L_147 - .L_146)
.L_146:
        /*0020*/ 	.word	0x00000000
        /*0024*/ 	.short	0x0002
        /*0026*/ 	.short	0x0010
        /*0028*/ 	.byte	0x00, 0xf0, 0x21, 0x00


	//----- nvinfo : EIATTR_KPARAM_INFO
	.align		4
.L_147:
        /*002c*/ 	.byte	0x04, 0x17
        /*002e*/ 	.short	(.L_149 - .L_148)
.L_148:
        /*0030*/ 	.word	0x00000000
        /*0034*/ 	.short	0x0001
        /*0036*/ 	.short	0x0008
        /*0038*/ 	.byte	0x00, 0xf0, 0x21, 0x00


	//----- nvinfo : EIATTR_KPARAM_INFO
	.align		4
.L_149:
        /*003c*/ 	.byte	0x04, 0x17
        /*003e*/ 	.short	(.L_151 - .L_150)
.L_150:
        /*0040*/ 	.word	0x00000000
        /*0044*/ 	.short	0x0000
        /*0046*/ 	.short	0x0000
        /*0048*/ 	.byte	0x00, 0xf0, 0x21, 0x00


	//----- nvinfo : EIATTR_MAXREG_COUNT
	.align		4
.L_151:
        /*004c*/ 	.byte	0x03, 0x1b
        /*004e*/ 	.short	0x00ff


	//----- nvinfo : EIATTR_EXIT_INSTR_OFFSETS
	.align		4
        /*0050*/ 	.byte	0x04, 0x1c
        /*0052*/ 	.short	(.L_153 - .L_152)


	//   ....[0]....
.L_152:
        /*0054*/ 	.word	0x000001e0


	//   ....[1]....
        /*0058*/ 	.word	0x00000670


	//   ....[2]....
        /*005c*/ 	.word	0x00000970


	//----- nvinfo : EIATTR_MAX_THREADS
	.align		4
.L_153:
        /*0060*/ 	.byte	0x04, 0x05
        /*0062*/ 	.short	(.L_155 - .L_154)
.L_154:
        /*0064*/ 	.word	0x00000100
        /*0068*/ 	.word	0x00000001
        /*006c*/ 	.word	0x00000001
.L_155:


//--------------------- .nv.info.copy_n_3329_to_3584__kernel --------------------------
	.section	.nv.info.copy_n_3329_to_3584__kernel,"",@"SHT_CUDA_INFO"
	.align	4


	//----- nvinfo : EIATTR_CUDA_API_VERSION
	.align		4
        /*0000*/ 	.byte	0x04, 0x37
        /*0002*/ 	.short	(.L_157 - .L_156)
.L_156:
        /*0004*/ 	.word	0x00000076


	//----- nvinfo : EIATTR_SW2861232_WAR
	.align		4
.L_157:
        /*0008*/ 	.byte	0x01, 0x35
	.zero		2


	//----- nvinfo : EIATTR_PARAM_CBANK
	.align		4
        /*000c*/ 	.byte	0x04, 0x0a
        /*000e*/ 	.short	(.L_159 - .L_158)
	.align		4
.L_158:
        /*0010*/ 	.word	index@(.nv.constant0.copy_n_3329_to_3584__kernel)
        /*0014*/ 	.short	0x0160
        /*0016*/ 	.short	0x0018


	//----- nvinfo : EIATTR_CBANK_PARAM_SIZE
	.align		4
.L_159:
        /*0018*/ 	.byte	0x03, 0x19
        /*001a*/ 	.short	0x0018


	//----- nvinfo : EIATTR_KPARAM_INFO
	.align		4
        /*001c*/ 	.byte	0x04, 0x17
        /*001e*/ 	.short	(.L_161 - .L_160)
.L_160:
        /*0020*/ 	.word	0x00000000
        /*0024*/ 	.short	0x0002
        /*0026*/ 	.short	0x0010
        /*0028*/ 	.byte	0x00, 0xf0, 0x21, 0x00


	//----- nvinfo : EIATTR_KPARAM_INFO
	.align		4
.L_161:
        /*002c*/ 	.byte	0x04, 0x17
        /*002e*/ 	.short	(.L_163 - .L_162)
.L_162:
        /*0030*/ 	.word	0x00000000
        /*0034*/ 	.short	0x0001
        /*0036*/ 	.short	0x0008
        /*0038*/ 	.byte	0x00, 0xf0, 0x21, 0x00


	//----- nvinfo : EIATTR_KPARAM_INFO
	.align		4
.L_163:
        /*003c*/ 	.byte	0x04, 0x17
        /*003e*/ 	.short	(.L_165 - .L_164)
.L_164:
        /*0040*/ 	.word	0x00000000
        /*0044*/ 	.short	0x0000
        /*0046*/ 	.short	0x0000
        /*0048*/ 	.byte	0x00, 0xf0, 0x21, 0x00


	//----- nvinfo : EIATTR_MAXREG_COUNT
	.align		4
.L_165:
        /*004c*/ 	.byte	0x03, 0x1b
        /*004e*/ 	.short	0x00ff


	//----- nvinfo : EIATTR_EXIT_INSTR_OFFSETS
	.align		4
        /*0050*/ 	.byte	0x04, 0x1c
        /*0052*/ 	.short	(.L_167 - .L_166)


	//   ....[0]....
.L_166:
        /*0054*/ 	.word	0x000001c0


	//   ....[1]....
        /*0058*/ 	.word	0x00000650


	//   ....[2]....
        /*005c*/ 	.word	0x00000950


	//----- nvinfo : EIATTR_MAX_THREADS
	.align		4
.L_167:
        /*0060*/ 	.byte	0x04, 0x05
        /*0062*/ 	.short	(.L_169 - .L_168)
.L_168:
        /*0064*/ 	.word	0x00000100
        /*0068*/ 	.word	0x00000001
        /*006c*/ 	.word	0x00000001
.L_169:


//--------------------- .nv.info.copy_n_3073_to_3328__kernel --------------------------
	.section	.nv.info.copy_n_3073_to_3328__kernel,"",@"SHT_CUDA_INFO"
	.align	4


	//----- nvinfo : EIATTR_CUDA_API_VERSION
	.align		4
        /*0000*/ 	.byte	0x04, 0x37
        /*0002*/ 	.short	(.L_171 - .L_170)
.L_170:
        /*0004*/ 	.word	0x00000076


	//----- nvinfo : EIATTR_SW2861232_WAR
	.align		4
.L_171:
        /*0008*/ 	.byte	0x01, 0x35
	.zero		2


	//----- nvinfo : EIATTR_PARAM_CBANK
	.align		4
        /*000c*/ 	.byte	0x04, 0x0a
        /*000e*/ 	.short	(.L_173 - .L_172)
	.align		4
.L_172:
        /*0010*/ 	.word	index@(.nv.constant0.copy_n_3073_to_3328__kernel)
        /*0014*/ 	.short	0x0160
        /*0016*/ 	.short	0x0018


	//----- nvinfo : EIATTR_CBANK_PARAM_SIZE
	.align		4
.L_173:
        /*0018*/ 	.byte	0x03, 0x19
        /*001a*/ 	.short	0x0018


	//----- nvinfo : EIATTR_KPARAM_INFO
	.align		4
        /*001c*/ 	.byte	0x04, 0x17
        /*001e*/ 	.short	(.L_175 - .L_174)
.L_174:
        /*0020*/ 	.word	0x00000000
        /*0024*/ 	.short	0x0002
        /*0026*/ 	.short	0x0010
        /*0028*/ 	.byte	0x00, 0xf0, 0x21, 0x00


	//----- nvinfo : EIATTR_KPARAM_INFO
	.align		4
.L_175:
        /*002c*/ 	.byte	0x04, 0x17
        /*002e*/ 	.short	(.L_177 - .L_176)
.L_176:
        /*0030*/ 	.word	0x00000000
        /*0034*/ 	.short	0x0001
        /*0036*/ 	.short	0x0008
        /*0038*/ 	.byte	0x00, 0xf0, 0x21, 0x00


	//----- nvinfo : EIATTR_KPARAM_INFO
	.align		4
.L_177:
        /*003c*/ 	.byte	0x04, 0x17
        /*003e*/ 	.short	(.L_179 - .L_178)
.L_178:
        /*0040*/ 	.word	0x00000000
        /*0044*/ 	.short	0x0000
        /*0046*/ 	.short	0x0000
        /*0048*/ 	.byte	0x00, 0xf0, 0x21, 0x00


	//----- nvinfo : EIATTR_MAXREG_COUNT
	.align		4
.L_179:
        /*004c*/ 	.byte	0x03, 0x1b
        /*004e*/ 	.short	0x00ff


	//----- nvinfo : EIATTR_EXIT_INSTR_OFFSETS
	.align		4
        /*0050*/ 	.byte	0x04, 0x1c
        /*0052*/ 	.short	(.L_181 - .L_180)


	//   ....[0]....
.L_180:
        /*0054*/ 	.word	0x000001c0


	//   ....[1]....
        /*0058*/ 	.word	0x00000650


	//   ....[2]....
        /*005c*/ 	.word	0x00000950


	//----- nvinfo : EIATTR_MAX_THREADS
	.align		4
.L_181:
        /*0060*/ 	.byte	0x04, 0x05
        /*0062*/ 	.short	(.L_183 - .L_182)
.L_182:
        /*0064*/ 	.word	0x00000100
        /*0068*/ 	.word	0x00000001
        /*006c*/ 	.word	0x00000001
.L_183:


//--------------------- .nv.info.copy_n_2817_to_3072__kernel --------------------------
	.section	.nv.info.copy_n_2817_to_3072__kernel,"",@"SHT_CUDA_INFO"
	.align	4


	//----- nvinfo : EIATTR_CUDA_API_VERSION
	.align		4
        /*0000*/ 	.byte	0x04, 0x37
        /*0002*/ 	.short	(.L_185 - .L_184)
.L_184:
        /*0004*/ 	.word	0x00000076


	//----- nvinfo : EIATTR_SW2861232_WAR
	.align		4
.L_185:
        /*0008*/ 	.byte	0x01, 0x35
	.zero		2


	//----- nvinfo : EIATTR_PARAM_CBANK
	.align		4
        /*000c*/ 	.byte	0x04, 0x0a
        /*000e*/ 	.short	(.L_187 - .L_186)
	.align		4
.L_186:
        /*0010*/ 	.word	index@(.nv.constant0.copy_n_2817_to_3072__kernel)
        /*0014*/ 	.short	0x0160
        /*0016*/ 	.short	0x0018


	//----- nvinfo : EIATTR_CBANK_PARAM_SIZE
	.align		4
.L_187:
        /*0018*/ 	.byte	0x03, 0x19
        /*001a*/ 	.short	0x0018


	//----- nvinfo : EIATTR_KPARAM_INFO
	.align		4
        /*001c*/ 	.byte	0x04, 0x17
        /*001e*/ 	.short	(.L_189 - .L_188)
.L_188:
        /*0020*/ 	.word	0x00000000
        /*0024*/ 	.short	0x0002
        /*0026*/ 	.short	0x0010
        /*0028*/ 	.byte	0x00, 0xf0, 0x21, 0x00


	//----- nvinfo : EIATTR_KPARAM_INFO
	.align		4
.L_189:
        /*002c*/ 	.byte	0x04, 0x17
        /*002e*/ 	.short	(.L_191 - .L_190)
.L_190:
        /*0030*/ 	.word	0x00000000
        /*0034*/ 	.short	0x0001
        /*0036*/ 	.short	0x0008
        /*0038*/ 	.byte	0x00, 0xf0, 0x21, 0x00


	//----- nvinfo : EIATTR_KPARAM_INFO
	.align		4
.L_191:
        /*003c*/ 	.byte	0x04, 0x17
        /*003e*/ 	.short	(.L_193 - .L_192)
.L_192:
        /*0040*/ 	.word	0x00000000
        /*0044*/ 	.short	0x0000
        /*0046*/ 	.short	0x0000
        /*0048*/ 	.byte	0x00, 0xf0, 0x21, 0x00


	//----- nvinfo : EIATTR_MAXREG_COUNT
	.align		4
.L_193:
        /*004c*/ 	.byte	0x03, 0x1b
        /*004e*/ 	.short	0x00ff


	//----- nvinfo : EIATTR_EXIT_INSTR_OFFSETS
	.align		4
        /*0050*/ 	.byte	0x04, 0x1c
        /*0052*/ 	.short	(.L_195 - .L_194)


	//   ....[0]....
.L_194:
        /*0054*/ 	.word	0x000001c0


	//   ....[1]....
        /*0058*/ 	.word	0x00000650


	//   ....[2]....
        /*005c*/ 	.word	0x00000950


	//----- nvinfo : EIATTR_MAX_THREADS
	.align		4
.L_195:
        /*0060*/ 	.byte	0x04, 0x05
        /*0062*/ 	.short	(.L_197 - .L_196)
.L_196:
        /*0064*/ 	.word	0x00000100
        /*0068*/ 	.word	0x00000001
        /*006c*/ 	.word	0x00000001
.L_197:


//--------------------- .nv.info.copy_n_2561_to_2816__kernel --------------------------
	.section	.nv.info.copy_n_2561_to_2816__kernel,"",@"SHT_CUDA_INFO"
	.align	4


	//----- nvinfo : EIATTR_CUDA_API_VERSION
	.align		4
        /*0000*/ 	.byte	0x04, 0x37
        /*0002*/ 	.short	(.L_199 - .L_198)
.L_198:
        /*0004*/ 	.word	0x00000076


	//----- nvinfo : EIATTR_SW2861232_WAR
	.align		4
.L_199:
        /*0008*/ 	.byte	0x01, 0x35
	.zero		2


	//----- nvinfo : EIATTR_PARAM_CBANK
	.align		4
        /*000c*/ 	.byte	0x04, 0x0a
        /*000e*/ 	.short	(.L_201 - .L_200)
	.align		4
.L_200:
        /*0010*/ 	.word	index@(.nv.constant0.copy_n_2561_to_2816__kernel)
        /*0014*/ 	.short	0x0160
        /*0016*/ 	.short	0x0018


	//----- nvinfo : EIATTR_CBANK_PARAM_SIZE
	.align		4
.L_201:
        /*0018*/ 	.byte	0x03, 0x19
        /*001a*/ 	.short	0x0018


	//----- nvinfo : EIATTR_KPARAM_INFO
	.align		4
        /*001c*/ 	.byte	0x04, 0x17
        /*001e*/ 	.short	(.L_203 - .L_202)
.L_202:
        /*0020*/ 	.word	0x00000000
        /*0024*/ 	.short	0x0002
        /*0026*/ 	.short	0x0010
        /*0028*/ 	.byte	0x00, 0xf0, 0x21, 0x00


	//----- nvinfo : EIATTR_KPARAM_INFO
	.align		4
.L_203:
        /*002c*/ 	.byte	0x04, 0x17
        /*002e*/ 	.short	(.L_205 - .L_204)
.L_204:
        /*0030*/ 	.word	0x00000000
        /*0034*/ 	.short	0x0001
        /*0036*/ 	.short	0x0008
        /*0038*/ 	.byte	0x00, 0xf0, 0x21, 0x00


	//----- nvinfo : EIATTR_KPARAM_INFO
	.align		4
.L_205:
        /*003c*/ 	.byte	0x04, 0x17
        /*003e*/ 	.short	(.L_207 - .L_206)
.L_206:
        /*0040*/ 	.word	0x00000000
        /*0044*/ 	.short	0x0000
        /*0046*/ 	.short	0x0000
        /*0048*/ 	.byte	0x00, 0xf0, 0x21, 0x00


	//----- nvinfo : EIATTR_MAXREG_COUNT
	.align		4
.L_207:
        /*004c*/ 	.byte	0x03, 0x1b
        /*004e*/ 	.short	0x00ff


	//----- nvinfo : EIATTR_EXIT_INSTR_OFFSETS
	.align		4
        /*0050*/ 	.byte	0x04, 0x1c
        /*0052*/ 	.short	(.L_209 - .L_208)


	//   ....[0]....
.L_208:
        /*0054*/ 	.word	0x000001c0


	//   ....[1]....
        /*0058*/ 	.word	0x00000650


	//   ....[2]....
        /*005c*/ 	.word	0x00000950


	//----- nvinfo : EIATTR_MAX_THREADS
	.align		4
.L_209:
        /*0060*/ 	.byte	0x04, 0x05
        /*0062*/ 	.short	(.L_211 - .L_210)
.L_210:
        /*0064*/ 	.word	0x00000100
        /*0068*/ 	.word	0x00000001
        /*006c*/ 	.word	0x00000001
.L_211:


//--------------------- .nv.info.copy_n_2305_to_2560__kernel --------------------------
	.section	.nv.info.copy_n_2305_to_2560__kernel,"",@"SHT_CUDA_INFO"
	.align	4


	//----- nvinfo : EIATTR_CUDA_API_VERSION
	.align		4
        /*0000*/ 	.byte	0x04, 0x37
        /*0002*/ 	.short	(.L_213 - .L_212)
.L_212:
        /*0004*/ 	.word	0x00000076


	//----- nvinfo : EIATTR_SW2861232_WAR
	.align		4
.L_213:
        /*0008*/ 	.byte	0x01, 0x35
	.zero		2


	//----- nvinfo : EIATTR_PARAM_CBANK
	.align		4
        /*000c*/ 	.byte	0x04, 0x0a
        /*000e*/ 	.short	(.L_215 - .L_214)
	.align		4
.L_214:
        /*0010*/ 	.word	index@(.nv.constant0.copy_n_2305_to_2560__kernel)
        /*0014*/ 	.short	0x0160
        /*0016*/ 	.short	0x0018


	//----- nvinfo : EIATTR_CBANK_PARAM_SIZE
	.align		4
.L_215:
        /*0018*/ 	.byte	0x03, 0x19
        /*001a*/ 	.short	0x0018


	//----- nvinfo : EIATTR_KPARAM_INFO
	.align		4
        /*001c*/ 	.byte	0x04, 0x17
        /*001e*/ 	.short	(.L_217 - .L_216)
.L_216:
        /*0020*/ 	.word	0x00000000
        /*0024*/ 	.short	0x0002
        /*0026*/ 	.short	0x0010
        /*0028*/ 	.byte	0x00, 0xf0, 0x21, 0x00


	//----- nvinfo : EIATTR_KPARAM_INFO
	.align		4
.L_217:
        /*002c*/ 	.byte	0x04, 0x17
        /*002e*/ 	.short	(.L_219 - .L_218)
.L_218:
        /*0030*/ 	.word	0x00000000
        /*0034*/ 	.short	0x0001
        /*0036*/ 	.short	0x0008
        /*0038*/ 	.byte	0x00, 0xf0, 0x21, 0x00


	//----- nvinfo : EIATTR_KPARAM_INFO
	.align		4
.L_219:
        /*003c*/ 	.byte	0x04, 0x17
        /*003e*/ 	.short	(.L_221 - .L_220)
.L_220:
        /*0040*/ 	.word	0x00000000
        /*0044*/ 	.short	0x0000
        /*0046*/ 	.short	0x0000
        /*0048*/ 	.byte	0x00, 0xf0, 0x21, 0x00


	//----- nvinfo : EIATTR_MAXREG_COUNT
	.align		4
.L_221:
        /*004c*/ 	.byte	0x03, 0x1b
        /*004e*/ 	.short	0x00ff


	//----- nvinfo : EIATTR_EXIT_INSTR_OFFSETS
	.align		4
        /*0050*/ 	.byte	0x04, 0x1c
        /*0052*/ 	.short	(.L_223 - .L_222)


	//   ....[0]....
.L_222:
        /*0054*/ 	.word	0x000001c0


	//   ....[1]....
        /*0058*/ 	.word	0x00000650


	//   ....[2]....
        /*005c*/ 	.word	0x00000950


	//----- nvinfo : EIATTR_MAX_THREADS
	.align		4
.L_223:
        /*0060*/ 	.byte	0x04, 0x05
        /*0062*/ 	.short	(.L_225 - .L_224)
.L_224:
        /*0064*/ 	.word	0x00000100
        /*0068*/ 	.word	0x00000001
        /*006c*/ 	.word	0x00000001
.L_225:


//--------------------- .nv.info.copy_n_2049_to_2304__kernel --------------------------
	.section	.nv.info.copy_n_2049_to_2304__kernel,"",@"SHT_CUDA_INFO"
	.align	4


	//----- nvinfo : EIATTR_CUDA_API_VERSION
	.align		4
        /*0000*/ 	.byte	0x04, 0x37
        /*0002*/ 	.short	(.L_227 - .L_226)
.L_226:
        /*0004*/ 	.word	0x00000076


	//----- nvinfo : EIATTR_SW2861232_WAR
	.align		4
.L_227:
        /*0008*/ 	.byte	0x01, 0x35
	.zero		2


	//----- nvinfo : EIATTR_PARAM_CBANK
	.align		4
        /*000c*/ 	.byte	0x04, 0x0a
        /*000e*/ 	.short	(.L_229 - .L_228)
	.align		4
.L_228:
        /*0010*/ 	.word	index@(.nv.constant0.copy_n_2049_to_2304__kernel)
        /*0014*/ 	.short	0x0160
        /*0016*/ 	.short	0x0018


	//----- nvinfo : EIATTR_CBANK_PARAM_SIZE
	.align		4
.L_229:
        /*0018*/ 	.byte	0x03, 0x19
        /*001a*/ 	.short	0x0018


	//----- nvinfo : EIATTR_KPARAM_INFO
	.align		4
        /*001c*/ 	.byte	0x04, 0x17
        /*001e*/ 	.short	(.L_231 - .L_230)
.L_230:
        /*0020*/ 	.word	0x00000000
        /*0024*/ 	.short	0x0002
        /*0026*/ 	.short	0x0010
        /*0028*/ 	.byte	0x00, 0xf0, 0x21, 0x00


	//----- nvinfo : EIATTR_KPARAM_INFO
	.align		4
.L_231:
        /*002c*/ 	.byte	0x04, 0x17
        /*002e*/ 	.short	(.L_233 - .L_232)
.L_232:
        /*0030*/ 	.word	0x00000000
        /*0034*/ 	.short	0x0001
        /*0036*/ 	.short	0x0008
        /*0038*/ 	.byte	0x00, 0xf0, 0x21, 0x00


	//----- nvinfo : EIATTR_KPARAM_INFO
	.align		4
.L_233:
        /*003c*/ 	.byte	0x04, 0x17
        /*003e*/ 	.short	(.L_235 - .L_234)
.L_234:
        /*0040*/ 	.word	0x00000000
        /*0044*/ 	.short	0x0000
        /*0046*/ 	.short	0x0000
        /*0048*/ 	.byte	0x00, 0xf0, 0x21, 0x00


	//----- nvinfo : EIATTR_MAXREG_COUNT
	.align		4
.L_235:
        /*004c*/ 	.byte	0x03, 0x1b
        /*004e*/ 	.short	0x00ff


	//----- nvinfo : EIATTR_EXIT_INSTR_OFFSETS
	.align		4
        /*0050*/ 	.byte	0x04, 0x1c
        /*0052*/ 	.short	(.L_237 - .L_236)


	//   ....[0]....
.L_236:
        /*0054*/ 	.word	0x000001c0


	//   ....[1]....
        /*0058*/ 	.word	0x00000650


	//   ....[2]....
        /*005c*/ 	.word	0x00000950


	//----- nvinfo : EIATTR_MAX_THREADS
	.align		4
.L_237:
        /*0060*/ 	.byte	0x04, 0x05
        /*0062*/ 	.short	(.L_239 - .L_238)
.L_238:
        /*0064*/ 	.word	0x00000100
        /*0068*/ 	.word	0x00000001
        /*006c*/ 	.word	0x00000001
.L_239:


//--------------------- .nv.info.copy_n_1793_to_2048__kernel --------------------------
	.section	.nv.info.copy_n_1793_to_2048__kernel,"",@"SHT_CUDA_INFO"
	.align	4


	//----- nvinfo : EIATTR_CUDA_API_VERSION
	.align		4
        /*0000*/ 	.byte	0x04, 0x37
        /*0002*/ 	.short	(.L_241 - .L_240)
.L_240:
        /*0004*/ 	.word	0x00000076


	//----- nvinfo : EIATTR_SW2861232_WAR
	.align		4
.L_241:
        /*0008*/ 	.byte	0x01, 0x35
	.zero		2


	//----- nvinfo : EIATTR_PARAM_CBANK
	.align		4
        /*000c*/ 	.byte	0x04, 0x0a
        /*000e*/ 	.short	(.L_243 - .L_242)
	.align		4
.L_242:
        /*0010*/ 	.word	index@(.nv.constant0.copy_n_1793_to_2048__kernel)
        /*0014*/ 	.short	0x0160
        /*0016*/ 	.short	0x0018


	//----- nvinfo : EIATTR_CBANK_PARAM_SIZE
	.align		4
.L_243:
        /*0018*/ 	.byte	0x03, 0x19
        /*001a*/ 	.short	0x0018


	//----- nvinfo : EIATTR_KPARAM_INFO
	.align		4
        /*001c*/ 	.byte	0x04, 0x17
        /*001e*/ 	.short	(.L_245 - .L_244)
.L_244:
        /*0020*/ 	.word	0x00000000
        /*0024*/ 	.short	0x0002
        /*0026*/ 	.short	0x0010
        /*0028*/ 	.byte	0x00, 0xf0, 0x21, 0x00


	//----- nvinfo : EIATTR_KPARAM_INFO
	.align		4
.L_245:
        /*002c*/ 	.byte	0x04, 0x17
        /*002e*/ 	.short	(.L_247 - .L_246)
.L_246:
        /*0030*/ 	.word	0x00000000
        /*0034*/ 	.short	0x0001
        /*0036*/ 	.short	0x0008
        /*0038*/ 	.byte	0x00, 0xf0, 0x21, 0x00


	//----- nvinfo : EIATTR_KPARAM_INFO
	.align		4
.L_247:
        /*003c*/ 	.byte	0x04, 0x17
        /*003e*/ 	.short	(.L_249 - .L_248)
.L_248:
        /*0040*/ 	.word	0x00000000
        /*0044*/ 	.short	0x0000
        /*0046*/ 	.short	0x0000
        /*0048*/ 	.byte	0x00, 0xf0, 0x21, 0x00


	//----- nvinfo : EIATTR_MAXREG_COUNT
	.align		4
.L_249:
        /*004c*/ 	.byte	0x03, 0x1b
        /*004e*/ 	.short	0x00ff


	//----- nvinfo : EIATTR_EXIT_INSTR_OFFSETS
	.align		4
        /*0050*/ 	.byte	0x04, 0x1c
        /*0052*/ 	.short	(.L_251 - .L_250)


	//   ....[0]....
.L_250:
        /*0054*/ 	.word	0x00000070


	//   ....[1]....
        /*0058*/ 	.word	0x00000560


	//   ....[2]....
        /*005c*/ 	.word	0x00000860


	//----- nvinfo : EIATTR_MAX_THREADS
	.align		4
.L_251:
        /*0060*/ 	.byte	0x04, 0x05
        /*0062*/ 	.short	(.L_253 - .L_252)
.L_252:
        /*0064*/ 	.word	0x00000100
        /*0068*/ 	.word	0x00000001
        /*006c*/ 	.word	0x00000001
.L_253:


//--------------------- .nv.info.copy_n_1537_to_1792__kernel --------------------------
	.section	.nv.info.copy_n_1537_to_1792__kernel,"",@"SHT_CUDA_INFO"
	.align	4


	//----- nvinfo : EIATTR_CUDA_API_VERSION
	.align		4
        /*0000*/ 	.byte	0x04, 0x37
        /*0002*/ 	.short	(.L_255 - .L_254)
.L_254:
        /*0004*/ 	.word	0x00000076


	//----- nvinfo : EIATTR_SW2861232_WAR
	.align		4
.L_255:
        /*0008*/ 	.byte	0x01, 0x35
	.zero		2


	//----- nvinfo : EIATTR_PARAM_CBANK
	.align		4
        /*000c*/ 	.byte	0x04, 0x0a
        /*000e*/ 	.short	(.L_257 - .L_256)
	.align		4
.L_256:
        /*0010*/ 	.word	index@(.nv.constant0.copy_n_1537_to_1792__kernel)
        /*0014*/ 	.short	0x0160
        /*0016*/ 	.short	0x0018


	//----- nvinfo : EIATTR_CBANK_PARAM_SIZE
	.align		4
.L_257:
        /*0018*/ 	.byte	0x03, 0x19
        /*001a*/ 	.short	0x0018


	//----- nvinfo : EIATTR_KPARAM_INFO
	.align		4
        /*001c*/ 	.byte	0x04, 0x17
        /*001e*/ 	.short	(.L_259 - .L_258)
.L_258:
        /*0020*/ 	.word	0x00000000
        /*0024*/ 	.short	0x0002
        /*0026*/ 	.short	0x0010
        /*0028*/ 	.byte	0x00, 0xf0, 0x21, 0x00


	//----- nvinfo : EIATTR_KPARAM_INFO
	.align		4
.L_259:
        /*002c*/ 	.byte	0x04, 0x17
        /*002e*/ 	.short	(.L_261 - .L_260)
.L_260:
        /*0030*/ 	.word	0x00000000
        /*0034*/ 	.short	0x0001
        /*0036*/ 	.short	0x0008
        /*0038*/ 	.byte	0x00, 0xf0, 0x21, 0x00


	//----- nvinfo : EIATTR_KPARAM_INFO
	.align		4
.L_261:
        /*003c*/ 	.byte	0x04, 0x17
        /*003e*/ 	.short	(.L_263 - .L_262)
.L_262:
        /*0040*/ 	.word	0x00000000
        /*0044*/ 	.short	0x0000
        /*0046*/ 	.short	0x0000
        /*0048*/ 	.byte	0x00, 0xf0, 0x21, 0x00


	//----- nvinfo : EIATTR_MAXREG_COUNT
	.align		4
.L_263:
        /*004c*/ 	.byte	0x03, 0x1b
        /*004e*/ 	.short	0x00ff


	//----- nvinfo : EIATTR_EXIT_INSTR_OFFSETS
	.align		4
        /*0050*/ 	.byte	0x04, 0x1c
        /*0052*/ 	.short	(.L_265 - .L_264)


	//   ....[0]....
.L_264:
        /*0054*/ 	.word	0x000001c0


	//   ....[1]....
        /*0058*/ 	.word	0x00000650


	//   ....[2]....
        /*005c*/ 	.word	0x00000950


	//----- nvinfo : EIATTR_MAX_THREADS
	.align		4
.L_265:
        /*0060*/ 	.byte	0x04, 0x05
        /*0062*/ 	.short	(.L_267 - .L_266)
.L_266:
        /*0064*/ 	.word	0x00000100
        /*0068*/ 	.word	0x00000001
        /*006c*/ 	.word	0x00000001
.L_267:


//--------------------- .nv.info.copy_n_1281_to_1536__kernel --------------------------
	.section	.nv.info.copy_n_1281_to_1536__kernel,"",@"SHT_CUDA_INFO"
	.align	4


	//----- nvinfo : EIATTR_CUDA_API_VERSION
	.align		4
        /*0000*/ 	.byte	0x04, 0x37
        /*0002*/ 	.short	(.L_269 - .L_268)
.L_268:
        /*0004*/ 	.word	0x00000076


	//----- nvinfo : EIATTR_SW2861232_WAR
	.align		4
.L_269:
        /*0008*/ 	.byte	0x01, 0x35
	.zero		2


	//----- nvinfo : EIATTR_PARAM_CBANK
	.align		4
        /*000c*/ 	.byte	0x04, 0x0a
        /*000e*/ 	.short	(.L_271 - .L_270)
	.align		4
.L_270:
        /*0010*/ 	.word	index@(.nv.constant0.copy_n_1281_to_1536__kernel)
        /*0014*/ 	.short	0x0160
        /*0016*/ 	.short	0x0018


	//----- nvinfo : EIATTR_CBANK_PARAM_SIZE
	.align		4
.L_271:
        /*0018*/ 	.byte	0x03, 0x19
        /*001a*/ 	.short	0x0018


	//----- nvinfo : EIATTR_KPARAM_INFO
	.align		4
        /*001c*/ 	.byte	0x04, 0x17
        /*001e*/ 	.short	(.L_273 - .L_272)
.L_272:
        /*0020*/ 	.word	0x00000000
        /*0024*/ 	.short	0x0002
        /*0026*/ 	.short	0x0010
        /*0028*/ 	.byte	0x00, 0xf0, 0x21, 0x00


	//----- nvinfo : EIATTR_KPARAM_INFO
	.align		4
.L_273:
        /*002c*/ 	.byte	0x04, 0x17
        /*002e*/ 	.short	(.L_275 - .L_274)
.L_274:
        /*0030*/ 	.word	0x00000000
        /*0034*/ 	.short	0x0001
        /*0036*/ 	.short	0x0008
        /*0038*/ 	.byte	0x00, 0xf0, 0x21, 0x00


	//----- nvinfo : EIATTR_KPARAM_INFO
	.align		4
.L_275:
        /*003c*/ 	.byte	0x04, 0x17
        /*003e*/ 	.short	(.L_277 - .L_276)
.L_276:
        /*0040*/ 	.word	0x00000000
        /*0044*/ 	.short	0x0000
        /*0046*/ 	.short	0x0000
        /*0048*/ 	.byte	0x00, 0xf0, 0x21, 0x00


	//----- nvinfo : EIATTR_MAXREG_COUNT
	.align		4
.L_277:
        /*004c*/ 	.byte	0x03, 0x1b
        /*004e*/ 	.short	0x00ff


	//----- nvinfo : EIATTR_EXIT_INSTR_OFFSETS
	.align		4
        /*0050*/ 	.byte	0x04, 0x1c
        /*0052*/ 	.short	(.L_279 - .L_278)


	//   ....[0]....
.L_278:
        /*0054*/ 	.word	0x000001c0


	//   ....[1]....
        /*0058*/ 	.word	0x00000650


	//   ....[2]....
        /*005c*/ 	.word	0x00000950


	//----- nvinfo : EIATTR_MAX_THREADS
	.align		4
.L_279:
        /*0060*/ 	.byte	0x04, 0x05
        /*0062*/ 	.short	(.L_281 - .L_280)
.L_280:
        /*0064*/ 	.word	0x00000100
        /*0068*/ 	.word	0x00000001
        /*006c*/ 	.word	0x00000001
.L_281:


//--------------------- .nv.info.copy_n_1025_to_1280__kernel --------------------------
	.section	.nv.info.copy_n_1025_to_1280__kernel,"",@"SHT_CUDA_INFO"
	.align	4


	//----- nvinfo : EIATTR_CUDA_API_VERSION
	.align		4
        /*0000*/ 	.byte	0x04, 0x37
        /*0002*/ 	.short	(.L_283 - .L_282)
.L_282:
        /*0004*/ 	.word	0x00000076


	//----- nvinfo : EIATTR_SW2861232_WAR
	.align		4
.L_283:
        /*0008*/ 	.byte	0x01, 0x35
	.zero		2


	//----- nvinfo : EIATTR_PARAM_CBANK
	.align		4
        /*000c*/ 	.byte	0x04, 0x0a
        /*000e*/ 	.short	(.L_285 - .L_284)
	.align		4
.L_284:
        /*0010*/ 	.word	index@(.nv.constant0.copy_n_1025_to_1280__kernel)
        /*0014*/ 	.short	0x0160
        /*0016*/ 	.short	0x0018


	//----- nvinfo : EIATTR_CBANK_PARAM_SIZE
	.align		4
.L_285:
        /*0018*/ 	.byte	0x03, 0x19
        /*001a*/ 	.short	0x0018


	//----- nvinfo : EIATTR_KPARAM_INFO
	.align		4
        /*001c*/ 	.byte	0x04, 0x17
        /*001e*/ 	.short	(.L_287 - .L_286)
.L_286:
        /*0020*/ 	.word	0x00000000
        /*0024*/ 	.short	0x0002
        /*0026*/ 	.short	0x0010
        /*0028*/ 	.byte	0x00, 0xf0, 0x21, 0x00


	//----- nvinfo : EIATTR_KPARAM_INFO
	.align		4
.L_287:
        /*002c*/ 	.byte	0x04, 0x17
        /*002e*/ 	.short	(.L_289 - .L_288)
.L_288:
        /*0030*/ 	.word	0x00000000
        /*0034*/ 	.short	0x0001
        /*0036*/ 	.short	0x0008
        /*0038*/ 	.byte	0x00, 0xf0, 0x21, 0x00


	//----- nvinfo : EIATTR_KPARAM_INFO
	.align		4
.L_289:
        /*003c*/ 	.byte	0x04, 0x17
        /*003e*/ 	.short	(.L_291 - .L_290)
.L_290:
        /*0040*/ 	.word	0x00000000
        /*0044*/ 	.short	0x0000
        /*0046*/ 	.short	0x0000
        /*0048*/ 	.byte	0x00, 0xf0, 0x21, 0x00


	//----- nvinfo : EIATTR_MAXREG_COUNT
	.align		4
.L_291:
        /*004c*/ 	.byte	0x03, 0x1b
        /*004e*/ 	.short	0x00ff


	//----- nvinfo : EIATTR_EXIT_INSTR_OFFSETS
	.align		4
        /*0050*/ 	.byte	0x04, 0x1c
        /*0052*/ 	.short	(.L_293 - .L_292)


	//   ....[0]....
.L_292:
        /*0054*/ 	.word	0x000001c0


	//   ....[1]....
        /*0058*/ 	.word	0x00000650


	//   ....[2]....
        /*005c*/ 	.word	0x00000950


	//----- nvinfo : EIATTR_MAX_THREADS
	.align		4
.L_293:
        /*0060*/ 	.byte	0x04, 0x05
        /*0062*/ 	.short	(.L_295 - .L_294)
.L_294:
        /*0064*/ 	.word	0x00000100
        /*0068*/ 	.word	0x00000001
        /*006c*/ 	.word	0x00000001
.L_295:


//--------------------- .nv.info.copy_n_769_to_1024__kernel --------------------------
	.section	.nv.info.copy_n_769_to_1024__kernel,"",@"SHT_CUDA_INFO"
	.align	4


	//----- nvinfo : EIATTR_CUDA_API_VERSION
	.align		4
        /*0000*/ 	.byte	0x04, 0x37
        /*0002*/ 	.short	(.L_297 - .L_296)
.L_296:
        /*0004*/ 	.word	0x00000076


	//----- nvinfo : EIATTR_SW2861232_WAR
	.align		4
.L_297:
        /*0008*/ 	.byte	0x01, 0x35
	.zero		2


	//----- nvinfo : EIATTR_PARAM_CBANK
	.align		4
        /*000c*/ 	.byte	0x04, 0x0a
        /*000e*/ 	.short	(.L_299 - .L_298)
	.align		4
.L_298:
        /*0010*/ 	.word	index@(.nv.constant0.copy_n_769_to_1024__kernel)
        /*0014*/ 	.short	0x0160
        /*0016*/ 	.short	0x0018


	//----- nvinfo : EIATTR_CBANK_PARAM_SIZE
	.align		4
.L_299:
        /*0018*/ 	.byte	0x03, 0x19
        /*001a*/ 	.short	0x0018


	//----- nvinfo : EIATTR_KPARAM_INFO
	.align		4
        /*001c*/ 	.byte	0x04, 0x17
        /*001e*/ 	.short	(.L_301 - .L_300)
.L_300:
        /*0020*/ 	.word	0x00000000
        /*0024*/ 	.short	0x0002
        /*0026*/ 	.short	0x0010
        /*0028*/ 	.byte	0x00, 0xf0, 0x21, 0x00


	//----- nvinfo : EIATTR_KPARAM_INFO
	.align		4
.L_301:
        /*002c*/ 	.byte	0x04, 0x17
        /*002e*/ 	.short	(.L_303 - .L_302)
.L_302:
        /*0030*/ 	.word	0x00000000
        /*0034*/ 	.short	0x0001
        /*0036*/ 	.short	0x0008
        /*0038*/ 	.byte	0x00, 0xf0, 0x21, 0x00


	//----- nvinfo : EIATTR_KPARAM_INFO
	.align		4
.L_303:
        /*003c*/ 	.byte	0x04, 0x17
        /*003e*/ 	.short	(.L_305 - .L_304)
.L_304:
        /*0040*/ 	.word	0x00000000
        /*0044*/ 	.short	0x0000
        /*0046*/ 	.short	0x0000
        /*0048*/ 	.byte	0x00, 0xf0, 0x21, 0x00


	//----- nvinfo : EIATTR_MAXREG_COUNT
	.align		4
.L_305:
        /*004c*/ 	.byte	0x03, 0x1b
        /*004e*/ 	.short	0x00ff


	//----- nvinfo : EIATTR_EXIT_INSTR_OFFSETS
	.align		4
        /*0050*/ 	.byte	0x04, 0x1c
        /*0052*/ 	.short	(.L_307 - .L_306)


	//   ....[0]....
.L_306:
        /*0054*/ 	.word	0x00000070


	//   ....[1]....
        /*0058*/ 	.word	0x00000560


	//   ....[2]....
        /*005c*/ 	.word	0x00000860


	//----- nvinfo : EIATTR_MAX_THREADS
	.align		4
.L_307:
        /*0060*/ 	.byte	0x04, 0x05
        /*0062*/ 	.short	(.L_309 - .L_308)
.L_308:
        /*0064*/ 	.word	0x00000100
        /*0068*/ 	.word	0x00000001
        /*006c*/ 	.word	0x00000001
.L_309:


//--------------------- .nv.info.copy_n_513_to_768__kernel --------------------------
	.section	.nv.info.copy_n_513_to_768__kernel,"",@"SHT_CUDA_INFO"
	.align	4


	//----- nvinfo : EIATTR_CUDA_API_VERSION
	.align		4
        /*0000*/ 	.byte	0x04, 0x37
        /*0002*/ 	.short	(.L_311 - .L_310)
.L_310:
        /*0004*/ 	.word	0x00000076


	//----- nvinfo : EIATTR_SW2861232_WAR
	.align		4
.L_311:
        /*0008*/ 	.byte	0x01, 0x35
	.zero		2


	//----- nvinfo : EIATTR_PARAM_CBANK
	.align		4
        /*000c*/ 	.byte	0x04, 0x0a
        /*000e*/ 	.short	(.L_313 - .L_312)
	.align		4
.L_312:
        /*0010*/ 	.word	index@(.nv.constant0.copy_n_513_to_768__kernel)
        /*0014*/ 	.short	0x0160
        /*0016*/ 	.short	0x0018


	//----- nvinfo : EIATTR_CBANK_PARAM_SIZE
	.align		4
.L_313:
        /*0018*/ 	.byte	0x03, 0x19
        /*001a*/ 	.short	0x0018


	//----- nvinfo : EIATTR_KPARAM_INFO
	.align		4
        /*001c*/ 	.byte	0x04, 0x17
        /*001e*/ 	.short	(.L_315 - .L_314)
.L_314:
        /*0020*/ 	.word	0x00000000
        /*0024*/ 	.short	0x0002
        /*0026*/ 	.short	0x0010
        /*0028*/ 	.byte	0x00, 0xf0, 0x21, 0x00


	//----- nvinfo : EIATTR_KPARAM_INFO
	.align		4
.L_315:
        /*002c*/ 	.byte	0x04, 0x17
        /*002e*/ 	.short	(.L_317 - .L_316)
.L_316:
        /*0030*/ 	.word	0x00000000
        /*0034*/ 	.short	0x0001
        /*0036*/ 	.short	0x0008
        /*0038*/ 	.byte	0x00, 0xf0, 0x21, 0x00


	//----- nvinfo : EIATTR_KPARAM_INFO
	.align		4
.L_317:
        /*003c*/ 	.byte	0x04, 0x17
        /*003e*/ 	.short	(.L_319 - .L_318)
.L_318:
        /*0040*/ 	.word	0x00000000
        /*0044*/ 	.short	0x0000
        /*0046*/ 	.short	0x0000
        /*0048*/ 	.byte	0x00, 0xf0, 0x21, 0x00


	//----- nvinfo : EIATTR_MAXREG_COUNT
	.align		4
.L_319:
        /*004c*/ 	.byte	0x03, 0x1b
        /*004e*/ 	.short	0x00ff


	//----- nvinfo : EIATTR_EXIT_INSTR_OFFSETS
	.align		4
        /*0050*/ 	.byte	0x04, 0x1c
        /*0052*/ 	.short	(.L_321 - .L_320)


	//   ....[0]....
.L_320:
        /*0054*/ 	.word	0x000001c0


	//   ....[1]....
        /*0058*/ 	.word	0x00000650


	//   ....[2]....
        /*005c*/ 	.word	0x00000950


	//----- nvinfo : EIATTR_MAX_THREADS
	.align		4
.L_321:
        /*0060*/ 	.byte	0x04, 0x05
        /*0062*/ 	.short	(.L_323 - .L_322)
.L_322:
        /*0064*/ 	.word	0x00000100
        /*0068*/ 	.word	0x00000001
        /*006c*/ 	.word	0x00000001
.L_323:


//--------------------- .nv.info.copy_n_257_to_512__kernel --------------------------
	.section	.nv.info.copy_n_257_to_512__kernel,"",@"SHT_CUDA_INFO"
	.align	4


	//----- nvinfo : EIATTR_CUDA_API_VERSION
	.align		4
        /*0000*/ 	.byte	0x04, 0x37
        /*0002*/ 	.short	(.L_325 - .L_324)
.L_324:
        /*0004*/ 	.word	0x00000076


	//----- nvinfo : EIATTR_SW2861232_WAR
	.align		4
.L_325:
        /*0008*/ 	.byte	0x01, 0x35
	.zero		2


	//----- nvinfo : EIATTR_PARAM_CBANK
	.align		4
        /*000c*/ 	.byte	0x04, 0x0a
        /*000e*/ 	.short	(.L_327 - .L_326)
	.align		4
.L_326:
        /*0010*/ 	.word	index@(.nv.constant0.copy_n_257_to_512__kernel)
        /*0014*/ 	.short	0x0160
        /*0016*/ 	.short	0x0018


	//----- nvinfo : EIATTR_CBANK_PARAM_SIZE
	.align		4
.L_327:
        /*0018*/ 	.byte	0x03, 0x19
        /*001a*/ 	.short	0x0018


	//----- nvinfo : EIATTR_KPARAM_INFO
	.align		4
        /*001c*/ 	.byte	0x04, 0x17
        /*001e*/ 	.short	(.L_329 - .L_328)
.L_328:
        /*0020*/ 	.word	0x00000000
        /*0024*/ 	.short	0x0002
        /*0026*/ 	.short	0x0010
        /*0028*/ 	.byte	0x00, 0xf0, 0x21, 0x00


	//----- nvinfo : EIATTR_KPARAM_INFO
	.align		4
.L_329:
        /*002c*/ 	.byte	0x04, 0x17
        /*002e*/ 	.short	(.L_331 - .L_330)
.L_330:
        /*0030*/ 	.word	0x00000000
        /*0034*/ 	.short	0x0001
        /*0036*/ 	.short	0x0008
        /*0038*/ 	.byte	0x00, 0xf0, 0x21, 0x00


	//----- nvinfo : EIATTR_KPARAM_INFO
	.align		4
.L_331:
        /*003c*/ 	.byte	0x04, 0x17
        /*003e*/ 	.short	(.L_333 - .L_332)
.L_332:
        /*0040*/ 	.word	0x00000000
        /*0044*/ 	.short	0x0000
        /*0046*/ 	.short	0x0000
        /*0048*/ 	.byte	0x00, 0xf0, 0x21, 0x00


	//----- nvinfo : EIATTR_MAXREG_COUNT
	.align		4
.L_333:
        /*004c*/ 	.byte	0x03, 0x1b
        /*004e*/ 	.short	0x00ff


	//----- nvinfo : EIATTR_EXIT_INSTR_OFFSETS
	.align		4
        /*0050*/ 	.byte	0x04, 0x1c
        /*0052*/ 	.short	(.L_335 - .L_334)


	//   ....[0]....
.L_334:
        /*0054*/ 	.word	0x00000070


	//   ....[1]....
        /*0058*/ 	.word	0x00000560


	//   ....[2]....
        /*005c*/ 	.word	0x00000860


	//----- nvinfo : EIATTR_MAX_THREADS
	.align		4
.L_335:
        /*0060*/ 	.byte	0x04, 0x05
        /*0062*/ 	.short	(.L_337 - .L_336)
.L_336:
        /*0064*/ 	.word	0x00000100
        /*0068*/ 	.word	0x00000001
        /*006c*/ 	.word	0x00000001
.L_337:


//--------------------- .nv.info.copy_n_1_to_256__kernel --------------------------
	.section	.nv.info.copy_n_1_to_256__kernel,"",@"SHT_CUDA_INFO"
	.align	4


	//----- nvinfo : EIATTR_CUDA_API_VERSION
	.align		4
        /*0000*/ 	.byte	0x04, 0x37
        /*0002*/ 	.short	(.L_339 - .L_338)
.L_338:
        /*0004*/ 	.word	0x00000076


	//----- nvinfo : EIATTR_SW2861232_WAR
	.align		4
.L_339:
        /*0008*/ 	.byte	0x01, 0x35
	.zero		2


	//----- nvinfo : EIATTR_PARAM_CBANK
	.align		4
        /*000c*/ 	.byte	0x04, 0x0a
        /*000e*/ 	.short	(.L_341 - .L_340)
	.align		4
.L_340:
        /*0010*/ 	.word	index@(.nv.constant0.copy_n_1_to_256__kernel)
        /*0014*/ 	.short	0x0160
        /*0016*/ 	.short	0x0018


	//----- nvinfo : EIATTR_CBANK_PARAM_SIZE
	.align		4
.L_341:
        /*0018*/ 	.byte	0x03, 0x19
        /*001a*/ 	.short	0x0018


	//----- nvinfo : EIATTR_KPARAM_INFO
	.align		4
        /*001c*/ 	.byte	0x04, 0x17
        /*001e*/ 	.short	(.L_343 - .L_342)
.L_342:
        /*0020*/ 	.word	0x00000000
        /*0024*/ 	.short	0x0002
        /*0026*/ 	.short	0x0010
        /*0028*/ 	.byte	0x00, 0xf0, 0x21, 0x00


	//----- nvinfo : EIATTR_KPARAM_INFO
	.align		4
.L_343:
        /*002c*/ 	.byte	0x04, 0x17
        /*002e*/ 	.short	(.L_345 - .L_344)
.L_344:
        /*0030*/ 	.word	0x00000000
        /*0034*/ 	.short	0x0001
        /*0036*/ 	.short	0x0008
        /*0038*/ 	.byte	0x00, 0xf0, 0x21, 0x00


	//----- nvinfo : EIATTR_KPARAM_INFO
	.align		4
.L_345:
        /*003c*/ 	.byte	0x04, 0x17
        /*003e*/ 	.short	(.L_347 - .L_346)
.L_346:
        /*0040*/ 	.word	0x00000000
        /*0044*/ 	.short	0x0000
        /*0046*/ 	.short	0x0000
        /*0048*/ 	.byte	0x00, 0xf0, 0x21, 0x00


	//----- nvinfo : EIATTR_MAXREG_COUNT
	.align		4
.L_347:
        /*004c*/ 	.byte	0x03, 0x1b
        /*004e*/ 	.short	0x00ff


	//----- nvinfo : EIATTR_EXIT_INSTR_OFFSETS
	.align		4
        /*0050*/ 	.byte	0x04, 0x1c
        /*0052*/ 	.short	(.L_349 - .L_348)


	//   ....[0]....
.L_348:
        /*0054*/ 	.word	0x00000070


	//   ....[1]....
        /*0058*/ 	.word	0x00000560


	//   ....[2]....
        /*005c*/ 	.word	0x00000860


	//----- nvinfo : EIATTR_MAX_THREADS
	.align		4
.L_349:
        /*0060*/ 	.byte	0x04, 0x05
        /*0062*/ 	.short	(.L_351 - .L_350)
.L_350:
        /*0064*/ 	.word	0x00000100
        /*0068*/ 	.word	0x00000001
        /*006c*/ 	.word	0x00000001
.L_351:


//--------------------- .nv.rel.action            --------------------------
	.section	.nv.rel.action,"",@"SHT_CUDA_RELOCINFO"
	.align	8
	.sectionentsize	8
        /*0000*/ 	.byte	0x4b, 0x00, 0x00, 0x00, 0x00, 0x00, 0x00, 0x00, 0x00, 0x02, 0x02, 0x08, 0x10, 0x0a, 0x2f, 0x22
        /* <DEDUP_REMOVED lines=13> */


//--------------------- .nv.constant0.copy_n_3841_to_4096__kernel --------------------------
	.section	.nv.constant0.copy_n_3841_to_4096__kernel,"a",@progbits
	.align	4
.nv.constant0.copy_n_3841_to_4096__kernel:
	.zero		376


//--------------------- .nv.constant0.copy_n_3585_to_3840__kernel --------------------------
	.section	.nv.constant0.copy_n_3585_to_3840__kernel,"a",@progbits
	.align	4
.nv.constant0.copy_n_3585_to_3840__kernel:
	.zero		376


//--------------------- .nv.constant0.copy_n_3329_to_3584__kernel --------------------------
	.section	.nv.constant0.copy_n_3329_to_3584__kernel,"a",@progbits
	.align	4
.nv.constant0.copy_n_3329_to_3584__kernel:
	.zero		376


//--------------------- .nv.constant0.copy_n_3073_to_3328__kernel --------------------------
	.section	.nv.constant0.copy_n_3073_to_3328__kernel,"a",@progbits
	.align	4
.nv.constant0.copy_n_3073_to_3328__kernel:
	.zero		376


//--------------------- .nv.constant0.copy_n_2817_to_3072__kernel --------------------------
	.section	.nv.constant0.copy_n_2817_to_3072__kernel,"a",@progbits
	.align	4
.nv.constant0.copy_n_2817_to_3072__kernel:
	.zero		376


//--------------------- .nv.constant0.copy_n_2561_to_2816__kernel --------------------------
	.section	.nv.constant0.copy_n_2561_to_2816__kernel,"a",@progbits
	.align	4
.nv.constant0.copy_n_2561_to_2816__kernel:
	.zero		376


//--------------------- .nv.constant0.copy_n_2305_to_2560__kernel --------------------------
	.section	.nv.constant0.copy_n_2305_to_2560__kernel,"a",@progbits
	.align	4
.nv.constant0.copy_n_2305_to_2560__kernel:
	.zero		376


//--------------------- .nv.constant0.copy_n_2049_to_2304__kernel --------------------------
	.section	.nv.constant0.copy_n_2049_to_2304__kernel,"a",@progbits
	.align	4
.nv.constant0.copy_n_2049_to_2304__kernel:
	.zero		376


//--------------------- .nv.constant0.copy_n_1793_to_2048__kernel --------------------------
	.section	.nv.constant0.copy_n_1793_to_2048__kernel,"a",@progbits
	.align	4
.nv.constant0.copy_n_1793_to_2048__kernel:
	.zero		376


//--------------------- .nv.constant0.copy_n_1537_to_1792__kernel --------------------------
	.section	.nv.constant0.copy_n_1537_to_1792__kernel,"a",@progbits
	.align	4
.nv.constant0.copy_n_1537_to_1792__kernel:
	.zero		376


//--------------------- .nv.constant0.copy_n_1281_to_1536__kernel --------------------------
	.section	.nv.constant0.copy_n_1281_to_1536__kernel,"a",@progbits
	.align	4
.nv.constant0.copy_n_1281_to_1536__kernel:
	.zero		376


//--------------------- .nv.constant0.copy_n_1025_to_1280__kernel --------------------------
	.section	.nv.constant0.copy_n_1025_to_1280__kernel,"a",@progbits
	.align	4
.nv.constant0.copy_n_1025_to_1280__kernel:
	.zero		376


//--------------------- .nv.constant0.copy_n_769_to_1024__kernel --------------------------
	.section	.nv.constant0.copy_n_769_to_1024__kernel,"a",@progbits
	.align	4
.nv.constant0.copy_n_769_to_1024__kernel:
	.zero		376


//--------------------- .nv.constant0.copy_n_513_to_768__kernel --------------------------
	.section	.nv.constant0.copy_n_513_to_768__kernel,"a",@progbits
	.align	4
.nv.constant0.copy_n_513_to_768__kernel:
	.zero		376


//--------------------- .nv.constant0.copy_n_257_to_512__kernel --------------------------
	.section	.nv.constant0.copy_n_257_to_512__kernel,"a",@progbits
	.align	4
.nv.constant0.copy_n_257_to_512__kernel:
	.zero		376


//--------------------- .nv.constant0.copy_n_1_to_256__kernel --------------------------
	.section	.nv.constant0.copy_n_1_to_256__kernel,"a",@progbits
	.align	4
.nv.constant0.copy_n_1_to_256__kernel:
	.zero		376


//--------------------- .text.copy_n_3841_to_4096__kernel --------------------------
	.section	.text.copy_n_3841_to_4096__kernel,"ax",@progbits
	.sectioninfo	@"SHI_REGISTERS=35"
	.align	128
        .global         copy_n_3841_to_4096__kernel
        .type           copy_n_3841_to_4096__kernel,@function
        .size           copy_n_3841_to_4096__kernel,(.L_x_64 - copy_n_3841_to_4096__kernel)
        .other          copy_n_3841_to_4096__kernel,@"STO_CUDA_ENTRY STV_DEFAULT"
copy_n_3841_to_4096__kernel:
.text.copy_n_3841_to_4096__kernel:
[----:B------:R-:W-:-:S02]  /*0000*/  IMAD.MOV.U32 R1, RZ, RZ, c[0x0][0x28] ;  /* 0x00000a00ff017624 */ /* 0x000fc400078e00ff */
[----:B------:R-:W-:Y:S02]  /*0010*/  IMAD.MOV.U32 R0, RZ, RZ, c[0x0][0x170] ;  /* 0x00005c00ff007624 */ /* 0x000fe400078e00ff */
[----:B------:R-:W-:-:S03]  /*0020*/  IMAD.MOV.U32 R2, RZ, RZ, c[0x0][0x174] ;  /* 0x00005d00ff027624 */ /* 0x000fc600078e00ff */
[C---:B------:R-:W-:Y:S02]  /*0030*/  ISETP.GE.U32.AND P0, PT, R0.reuse, 0x1, PT ;  /* 0x000000010000780c */ /* 0x040fe40003f06070 */
[----:B------:R-:W-:Y:S02]  /*0040*/  IADD3 R0, P1, R0, 0xfff, RZ ;  /* 0x00000fff00007810 */ /* 0x000fe40007f3e0ff */
[----:B------:R-:W-:-:S03]  /*0050*/  ISETP.GE.AND.EX P0, PT, R2, RZ, PT, P0 ;  /* 0x000000ff0200720c */ /* 0x000fc60003f06300 */
[----:B------:R-:W-:-:S10]  /*0060*/  IMAD.X R3, RZ, RZ, c[0x0][0x174], P1 ;  /* 0x00005d00ff037624 */ /* 0x000fd400008e06ff */
[----:B------:R-:W-:Y:S05]  /*0070*/  @!P0 EXIT ;  /* 0x000000000000894d */ /* 0x000fea0003800000 */
[--C-:B------:R-:W-:Y:S01]  /*0080*/  SHF.R.S64 R0, R0, 0xc, R3.reuse ;  /* 0x0000000c00007819 */ /* 0x100fe20000001003 */
[----:B------:R-:W0:Y:S01]  /*0090*/  S2R R24, SR_TID.X ;  /* 0x0000000000187919 */ /* 0x000e220000002100 */
[----:B------:R-:W-:Y:S01]  /*00a0*/  SHF.R.S32.HI R22, RZ, 0xc, R3 ;  /* 0x0000000cff167819 */ /* 0x000fe20000011403 */
[----:B------:R-:W1:Y:S01]  /*00b0*/  S2UR UR4, SR_CTAID.X ;  /* 0x00000000000479c3 */ /* 0x000e620000002500 */
[----:B------:R-:W-:Y:S01]  /*00c0*/  ISETP.GT.U32.AND P0, PT, R0, 0x1, PT ;  /* 0x000000010000780c */ /* 0x000fe20003f04070 */
[----:B------:R-:W-:Y:S01]  /*00d0*/  ULDC.64 UR6, c[0x0][0x118] ;  /* 0x0000460000067ab9 */ /* 0x000fe20000000a00 */
[----:B------:R-:W-:Y:S02]  /*00e0*/  IMAD.MOV.U32 R25, RZ, RZ, RZ ;  /* 0x000000ffff197224 */ /* 0x000fe400078e00ff */
[----:B------:R-:W-:Y:S01]  /*00f0*/  ISETP.GT.AND.EX P0, PT, R22, RZ, PT, P0 ;  /* 0x000000ff1600720c */ /* 0x000fe20003f04300 */
[----:B------:R-:W-:-:S03]  /*0100*/  IMAD.MOV.U32 R26, RZ, RZ, RZ ;  /* 0x000000ffff1a7224 */ /* 0x000fc600078e00ff */
[----:B------:R-:W-:Y:S02]  /*0110*/  SEL R28, R0, 0x1, P0 ;  /* 0x00000001001c7807 */ /* 0x000fe40000000000 */
[----:B------:R-:W-:Y:S02]  /*0120*/  SEL R6, R22, RZ, P0 ;  /* 0x000000ff16067207 */ /* 0x000fe40000000000 */
[C---:B------:R-:W-:Y:S02]  /*0130*/  IADD3 R2, P2, R28.reuse, -0x1, RZ ;  /* 0xffffffff1c027810 */ /* 0x040fe40007f5e0ff */
[----:B------:R-:W-:Y:S02]  /*0140*/  LOP3.LUT R23, R28, 0x3, RZ, 0xc0, !PT ;  /* 0x000000031c177812 */ /* 0x000fe400078ec0ff */
[----:B------:R-:W-:Y:S02]  /*0150*/  ISETP.GE.U32.AND P1, PT, R2, 0x3, PT ;  /* 0x000000030200780c */ /* 0x000fe40003f26070 */
[----:B------:R-:W-:-:S02]  /*0160*/  IADD3.X R2, R6, -0x1, RZ, P2, !PT ;  /* 0xffffffff06027810 */ /* 0x000fc400017fe4ff */
[----:B------:R-:W-:Y:S02]  /*0170*/  ISETP.NE.U32.AND P0, PT, R23, RZ, PT ;  /* 0x000000ff1700720c */ /* 0x000fe40003f05070 */
[----:B------:R-:W-:Y:S02]  /*0180*/  ISETP.GE.U32.AND.EX P1, PT, R2, RZ, PT, P1 ;  /* 0x000000ff0200720c */ /* 0x000fe40003f26110 */
[----:B------:R-:W-:-:S11]  /*0190*/  ISETP.NE.AND.EX P0, PT, RZ, RZ, PT, P0 ;  /* 0x000000ffff00720c */ /* 0x000fd60003f05300 */
[----:B-1----:R-:W-:Y:S05]  /*01a0*/  @!P1 BRA `(.L_x_0) ;  /* 0x000003b000009947 */ /* 0x002fea0003800000 */
[----:B0-----:R-:W-:Y:S01]  /*01b0*/  IMAD R3, R22, UR4, RZ ;  /* 0x0000000416037c24 */ /* 0x001fe2000f8e02ff */
[----:B------:R-:W-:Y:S01]  /*01c0*/  IADD3 R7, P2, RZ, -c[0x0][0x170], RZ ;  /* 0x80005c00ff077a10 */ /* 0x000fe20007f5e0ff */
[----:B------:R-:W-:-:S04]  /*01d0*/  IMAD.WIDE.U32 R4, R0, UR4, RZ ;  /* 0x0000000400047c25 */ /* 0x000fc8000f8e00ff */
[----:B------:R-:W-:Y:S01]  /*01e0*/  IMAD.IADD R5, R5, 0x1, R3 ;  /* 0x0000000105057824 */ /* 0x000fe200078e0203 */
[C---:B------:R-:W-:Y:S01]  /*01f0*/  LEA R30, P1, R4.reuse, R24, 0x8 ;  /* 0x00000018041e7211 */ /* 0x040fe200078240ff */
[C---:B------:R-:W-:Y:S02]  /*0200*/  IMAD.SHL.U32 R2, R4.reuse, 0x400, RZ ;  /* 0x0000040004027824 */ /* 0x040fe400078e00ff */
[----:B------:R-:W-:Y:S01]  /*0210*/  IMAD.X R27, RZ, RZ, ~c[0x0][0x174], P2 ;  /* 0x80005d00ff1b7624 */ /* 0x000fe200010e06ff */
[C-C-:B------:R-:W-:Y:S02]  /*0220*/  SHF.L.U64.HI R3, R4.reuse, 0xa, R5.reuse ;  /* 0x0000000a04037819 */ /* 0x140fe40000010205 */
[----:B------:R-:W-:Y:S01]  /*0230*/  LEA.HI.X R31, R4, RZ, R5, 0x8, P1 ;  /* 0x000000ff041f7211 */ /* 0x000fe200008f4405 */
[----:B------:R-:W-:Y:S01]  /*0240*/  IMAD R27, R27, 0x280, RZ ;  /* 0x000002801b1b7824 */ /* 0x000fe200078e02ff */
[----:B------:R-:W-:Y:S01]  /*0250*/  IADD3 R28, P1, R23, -R28, RZ ;  /* 0x8000001c171c7210 */ /* 0x000fe20007f3e0ff */
[----:B------:R-:W-:-:S04]  /*0260*/  IMAD.WIDE.U32 R2, R24, 0x4, R2 ;  /* 0x0000000418027825 */ /* 0x000fc800078e0002 */
[----:B------:R-:W-:Y:S01]  /*0270*/  IMAD.WIDE.U32 R30, R7, 0x280, R30 ;  /* 0x00000280071e7825 */ /* 0x000fe200078e001e */
[----:B------:R-:W-:-:S03]  /*0280*/  LEA R29, P2, R2, 0x2000, 0x2 ;  /* 0x00002000021d7811 */ /* 0x000fc600078410ff */
[----:B------:R-:W-:Y:S01]  /*0290*/  IMAD.IADD R27, R31, 0x1, R27 ;  /* 0x000000011f1b7824 */ /* 0x000fe200078e021b */
[C---:B------:R-:W-:Y:S01]  /*02a0*/  IADD3 R4, P3, R29.reuse, c[0x0][0x160], RZ ;  /* 0x000058001d047a10 */ /* 0x040fe20007f7e0ff */
[----:B------:R-:W-:Y:S01]  /*02b0*/  IMAD.X R31, RZ, RZ, ~R6, P1 ;  /* 0x000000ffff1f7224 */ /* 0x000fe200008e0e06 */
[----:B------:R-:W-:Y:S02]  /*02c0*/  IADD3 R29, P4, R29, c[0x0][0x168], RZ ;  /* 0x00005a001d1d7a10 */ /* 0x000fe40007f9e0ff */
[----:B------:R-:W-:-:S04]  /*02d0*/  LEA.HI.X R2, R2, RZ, R3, 0x2, P2 ;  /* 0x000000ff02027211 */ /* 0x000fc800010f1403 */
[C---:B------:R-:W-:Y:S02]  /*02e0*/  IADD3.X R3, R2.reuse, c[0x0][0x164], RZ, P3, !PT ;  /* 0x0000590002037a10 */ /* 0x040fe40001ffe4ff */
[----:B------:R-:W-:-:S02]  /*02f0*/  IADD3.X R32, R2, c[0x0][0x16c], RZ, P4, !PT ;  /* 0x00005b0002207a10 */ /* 0x000fc400027fe4ff */
.L_x_1:
[C---:B------:R-:W-:Y:S02]  /*0300*/  IADD3 R6, P1, R30.reuse, 0x100, RZ ;  /* 0x000001001e067810 */ /* 0x040fe40007f3e0ff */
[----:B------:R-:W-:Y:S02]  /*0310*/  IADD3 R5, P4, R30, 0x200, RZ ;  /* 0x000002001e057810 */ /* 0x000fe40007f9e0ff */
[----:B------:R-:W-:Y:S01]  /*0320*/  ISETP.GT.U32.AND P2, PT, R6, -0x1, PT ;  /* 0xffffffff0600780c */ /* 0x000fe20003f44070 */
[--C-:B------:R-:W-:Y:S01]  /*0330*/  IMAD.X R6, RZ, RZ, R27.reuse, P1 ;  /* 0x000000ffff067224 */ /* 0x100fe200008e061b */
[----:B------:R-:W-:Y:S02]  /*0340*/  IADD3 R2, P5, R30, 0x300, RZ ;  /* 0x000003001e027810 */ /* 0x000fe40007fbe0ff */
[----:B------:R-:W-:Y:S01]  /*0350*/  ISETP.GT.U32.AND P3, PT, R5, -0x1, PT ;  /* 0xffffffff0500780c */ /* 0x000fe20003f64070 */
[----:B------:R-:W-:Y:S01]  /*0360*/  IMAD.X R5, RZ, RZ, R27, P4 ;  /* 0x000000ffff057224 */ /* 0x000fe200020e061b */
[----:B------:R-:W-:-:S02]  /*0370*/  ISETP.GT.AND.EX P2, PT, R6, -0x1, PT, P2 ;  /* 0xffffffff0600780c */ /* 0x000fc40003f44320 */
[----:B------:R-:W-:Y:S01]  /*0380*/  ISETP.GT.U32.AND P1, PT, R2, -0x1, PT ;  /* 0xffffffff0200780c */ /* 0x000fe20003f24070 */
[----:B------:R-:W-:Y:S01]  /*0390*/  IMAD.X R2, RZ, RZ, R27, P5 ;  /* 0x000000ffff027224 */ /* 0x000fe200028e061b */
[----:B------:R-:W-:Y:S02]  /*03a0*/  ISETP.GT.AND.EX P3, PT, R5, -0x1, PT, P3 ;  /* 0xffffffff0500780c */ /* 0x000fe40003f64330 */
[----:B------:R-:W-:Y:S02]  /*03b0*/  ISETP.GT.U32.AND P4, PT, R30, -0x1, PT ;  /* 0xffffffff1e00780c */ /* 0x000fe40003f84070 */
[----:B------:R-:W-:Y:S01]  /*03c0*/  ISETP.GT.AND.EX P1, PT, R2, -0x1, PT, P1 ;  /* 0xffffffff0200780c */ /* 0x000fe20003f24310 */
[----:B------:R-:W-:Y:S01]  /*03d0*/  IMAD.MOV.U32 R2, RZ, RZ, R4 ;  /* 0x000000ffff027224 */ /* 0x000fe200078e0004 */
[----:B------:R-:W-:-:S04]  /*03e0*/  ISETP.GT.AND.EX P4, PT, R27, -0x1, PT, P4 ;  /* 0xffffffff1b00780c */ /* 0x000fc80003f84340 */
[----:B------:R-:W2:Y:S04]  /*03f0*/  @!P2 LDG.E.128.CONSTANT R4, [R2.64+-0x1000] ;  /* 0xfff000060204a981 */ /* 0x000ea8000c1e9d00 */
[----:B-1----:R-:W3:Y:S04]  /*0400*/  @!P3 LDG.E.128.CONSTANT R8, [R2.64] ;  /* 0x000000060208b981 */ /* 0x002ee8000c1e9d00 */
[----:B------:R-:W4:Y:S04]  /*0410*/  @!P1 LDG.E.128.CONSTANT R12, [R2.64+0x1000] ;  /* 0x00100006020c9981 */ /* 0x000f28000c1e9d00 */
[----:B------:R-:W5:Y:S01]  /*0420*/  @!P4 LDG.E.128.CONSTANT R16, [R2.64+-0x2000] ;  /* 0xffe000060210c981 */ /* 0x000f62000c1e9d00 */
[----:B------:R-:W-:-:S02]  /*0430*/  IMAD.MOV.U32 R20, RZ, RZ, R29 ;  /* 0x000000ffff147224 */ /* 0x000fc400078e001d */
[----:B------:R-:W-:-:S05]  /*0440*/  IMAD.MOV.U32 R21, RZ, RZ, R32 ;  /* 0x000000ffff157224 */ /* 0x000fca00078e0020 */
[----:B--2---:R0:W-:Y:S01]  /*0450*/  @!P2 STG.E.128 [R20.64+-0x1000], R4 ;  /* 0xfff000041400a986 */ /* 0x0041e2000c101d06 */
[----:B------:R-:W-:-:S03]  /*0460*/  IADD3 R25, P2, R25, 0x4, RZ ;  /* 0x0000000419197810 */ /* 0x000fc60007f5e0ff */
[----:B---3--:R1:W-:Y:S01]  /*0470*/  @!P3 STG.E.128 [R20.64], R8 ;  /* 0x000000081400b986 */ /* 0x0083e2000c101d06 */
[----:B------:R-:W-:Y:S01]  /*0480*/  IADD3 R29, P3, R25, R28, RZ ;  /* 0x0000001c191d7210 */ /* 0x000fe20007f7e0ff */
[----:B------:R-:W-:Y:S01]  /*0490*/  IMAD.X R26, RZ, RZ, R26, P2 ;  /* 0x000000ffff1a7224 */ /* 0x000fe200010e061a */
[----:B------:R-:W-:Y:S01]  /*04a0*/  IADD3 R30, P2, R30, 0x400, RZ ;  /* 0x000004001e1e7810 */ /* 0x000fe20007f5e0ff */
[----:B----4-:R1:W-:Y:S01]  /*04b0*/  @!P1 STG.E.128 [R20.64+0x1000], R12 ;  /* 0x0010000c14009986 */ /* 0x0103e2000c101d06 */
[----:B------:R-:W-:Y:S01]  /*04c0*/  ISETP.NE.U32.AND P1, PT, R29, RZ, PT ;  /* 0x000000ff1d00720c */ /* 0x000fe20003f25070 */
[----:B------:R-:W-:Y:S02]  /*04d0*/  IMAD.X R29, R26, 0x1, R31, P3 ;  /* 0x000000011a1d7824 */ /* 0x000fe400018e061f */
[----:B-----5:R1:W-:Y:S01]  /*04e0*/  @!P4 STG.E.128 [R20.64+-0x2000], R16 ;  /* 0xffe000101400c986 */ /* 0x0203e2000c101d06 */
[----:B------:R-:W-:Y:S02]  /*04f0*/  IMAD.X R27, RZ, RZ, R27, P2 ;  /* 0x000000ffff1b7224 */ /* 0x000fe400010e061b */
[----:B------:R-:W-:-:S02]  /*0500*/  ISETP.NE.AND.EX P1, PT, R29, RZ, PT, P1 ;  /* 0x000000ff1d00720c */ /* 0x000fc40003f25310 */
[----:B------:R-:W-:Y:S02]  /*0510*/  IADD3 R29, P4, R20, 0x4000, RZ ;  /* 0x00004000141d7810 */ /* 0x000fe40007f9e0ff */
[----:B0-----:R-:W-:-:S03]  /*0520*/  IADD3 R4, P3, R2, 0x4000, RZ ;  /* 0x0000400002047810 */ /* 0x001fc60007f7e0ff */
[----:B------:R-:W-:Y:S02]  /*0530*/  IMAD.X R32, RZ, RZ, R21, P4 ;  /* 0x000000ffff207224 */ /* 0x000fe400020e0615 */
[----:B------:R-:W-:-:S04]  /*0540*/  IMAD.X R3, RZ, RZ, R3, P3 ;  /* 0x000000ffff037224 */ /* 0x000fc800018e0603 */
[----:B------:R-:W-:Y:S05]  /*0550*/  @P1 BRA `(.L_x_1) ;  /* 0xfffffda000001947 */ /* 0x000fea000383ffff */
.L_x_0:
[----:B0-----:R-:W-:Y:S05]  /*0560*/  @!P0 EXIT ;  /* 0x000000000000894d */ /* 0x001fea0003800000 */
[----:B------:R-:W-:Y:S01]  /*0570*/  IMAD R7, R22, UR4, RZ ;  /* 0x0000000416077c24 */ /* 0x000fe2000f8e02ff */
[----:B------:R-:W-:Y:S01]  /*0580*/  IADD3 R23, P2, RZ, -R23, RZ ;  /* 0x80000017ff177210 */ /* 0x000fe20007f5e0ff */
[----:B------:R-:W-:-:S04]  /*0590*/  IMAD.WIDE.U32 R2, R0, UR4, RZ ;  /* 0x0000000400027c25 */ /* 0x000fc8000f8e00ff */
[----:B------:R-:W-:Y:S02]  /*05a0*/  IMAD.SHL.U32 R5, R25, 0x100, RZ ;  /* 0x0000010019057824 */ /* 0x000fe400078e00ff */
[----:B-1----:R-:W-:Y:S01]  /*05b0*/  IMAD.IADD R9, R3, 0x1, R7 ;  /* 0x0000000103097824 */ /* 0x002fe200078e0207 */
[----:B------:R-:W-:Y:S01]  /*05c0*/  SHF.L.U64.HI R7, R25, 0x8, R26 ;  /* 0x0000000819077819 */ /* 0x000fe2000001021a */
[C---:B------:R-:W-:Y:S01]  /*05d0*/  IMAD.SHL.U32 R4, R2.reuse, 0x400, RZ ;  /* 0x0000040002047824 */ /* 0x040fe200078e00ff */
[C---:B------:R-:W-:Y:S02]  /*05e0*/  LEA R3, P0, R2.reuse, R5, 0x8 ;  /* 0x0000000502037211 */ /* 0x040fe400078040ff */
[C-C-:B------:R-:W-:Y:S02]  /*05f0*/  SHF.L.U64.HI R5, R2.reuse, 0xa, R9.reuse ;  /* 0x0000000a02057819 */ /* 0x140fe40000010209 */
[----:B------:R-:W-:Y:S02]  /*0600*/  LEA.HI.X R0, R2, R7, R9, 0x8, P0 ;  /* 0x0000000702007211 */ /* 0x000fe400000f4409 */
[C---:B------:R-:W-:Y:S01]  /*0610*/  IADD3 R2, P0, R24.reuse, R3, RZ ;  /* 0x0000000318027210 */ /* 0x040fe20007f1e0ff */
[----:B------:R-:W-:Y:S01]  /*0620*/  IMAD.WIDE.U32 R4, R24, 0x4, R4 ;  /* 0x0000000418047825 */ /* 0x000fe200078e0004 */
[----:B------:R-:W-:-:S03]  /*0630*/  IADD3 R7, P1, RZ, -c[0x0][0x170], RZ ;  /* 0x80005c00ff077a10 */ /* 0x000fc60007f3e0ff */
[----:B------:R-:W-:Y:S01]  /*0640*/  IMAD.X R3, RZ, RZ, R0, P0 ;  /* 0x000000ffff037224 */ /* 0x000fe200000e0600 */
[----:B------:R-:W-:Y:S01]  /*0650*/  LEA R11, P0, R25, R4, 0xa ;  /* 0x00000004190b7211 */ /* 0x000fe200078050ff */
[----:B------:R-:W-:Y:S02]  /*0660*/  IMAD.X R0, RZ, RZ, ~c[0x0][0x174], P1 ;  /* 0x80005d00ff007624 */ /* 0x000fe400008e06ff */
[----:B------:R-:W-:Y:S01]  /*0670*/  IMAD.WIDE.U32 R2, R7, 0x280, R2 ;  /* 0x0000028007027825 */ /* 0x000fe200078e0002 */
[----:B------:R-:W-:-:S03]  /*0680*/  LEA.HI.X R4, R25, R5, R26, 0xa, P0 ;  /* 0x0000000519047211 */ /* 0x000fc600000f541a */
[C---:B------:R-:W-:Y:S01]  /*0690*/  IMAD.SHL.U32 R10, R11.reuse, 0x4, RZ ;  /* 0x000000040b0a7824 */ /* 0x040fe200078e00ff */
[----:B------:R-:W-:Y:S01]  /*06a0*/  SHF.L.U64.HI R11, R11, 0x2, R4 ;  /* 0x000000020b0b7819 */ /* 0x000fe20000010204 */
[----:B------:R-:W-:Y:S02]  /*06b0*/  IMAD R9, R0, 0x280, RZ ;  /* 0x0000028000097824 */ /* 0x000fe400078e02ff */
[----:B------:R-:W-:Y:S01]  /*06c0*/  IMAD.MOV.U32 R8, RZ, RZ, R2 ;  /* 0x000000ffff087224 */ /* 0x000fe200078e0002 */
[C---:B------:R-:W-:Y:S01]  /*06d0*/  IADD3 R12, P0, R10.reuse, c[0x0][0x160], RZ ;  /* 0x000058000a0c7a10 */ /* 0x040fe20007f1e0ff */
[----:B------:R-:W-:Y:S01]  /*06e0*/  IMAD.IADD R9, R9, 0x1, R3 ;  /* 0x0000000109097824 */ /* 0x000fe200078e0203 */
[----:B------:R-:W-:Y:S01]  /*06f0*/  IADD3 R10, P1, R10, c[0x0][0x168], RZ ;  /* 0x00005a000a0a7a10 */ /* 0x000fe20007f3e0ff */
[----:B------:R-:W-:Y:S01]  /*0700*/  IMAD.X R0, RZ, RZ, -0x1, P2 ;  /* 0xffffffffff007424 */ /* 0x000fe200010e06ff */
[C---:B------:R-:W-:Y:S02]  /*0710*/  IADD3.X R13, R11.reuse, c[0x0][0x164], RZ, P0, !PT ;  /* 0x000059000b0d7a10 */ /* 0x040fe400007fe4ff */
[----:B------:R-:W-:-:S02]  /*0720*/  IADD3.X R11, R11, c[0x0][0x16c], RZ, P1, !PT ;  /* 0x00005b000b0b7a10 */ /* 0x000fc40000ffe4ff */
.L_x_2:
[----:B------:R-:W-:-:S04]  /*0730*/  ISETP.GT.U32.AND P0, PT, R8, -0x1, PT ;  /* 0xffffffff0800780c */ /* 0x000fc80003f04070 */
[----:B------:R-:W-:-:S13]  /*0740*/  ISETP.GT.AND.EX P0, PT, R9, -0x1, PT, P0 ;  /* 0xffffffff0900780c */ /* 0x000fda0003f04300 */
[----:B------:R-:W-:Y:S02]  /*0750*/  @!P0 IMAD.MOV.U32 R2, RZ, RZ, R12 ;  /* 0x000000ffff028224 */ /* 0x000fe400078e000c */
[----:B------:R-:W-:-:S05]  /*0760*/  @!P0 IMAD.MOV.U32 R3, RZ, RZ, R13 ;  /* 0x000000ffff038224 */ /* 0x000fca00078e000d */
[----:B------:R0:W2:Y:S01]  /*0770*/  @!P0 LDG.E.128.CONSTANT R4, [R2.64] ;  /* 0x0000000602048981 */ /* 0x0000a2000c1e9d00 */
[----:B------:R-:W-:Y:S02]  /*0780*/  IADD3 R23, P1, R23, 0x1, RZ ;  /* 0x0000000117177810 */ /* 0x000fe40007f3e0ff */
[----:B------:R-:W-:-:S03]  /*0790*/  IADD3 R8, P3, R8, 0x100, RZ ;  /* 0x0000010008087810 */ /* 0x000fc60007f7e0ff */
[----:B------:R-:W-:Y:S01]  /*07a0*/  IMAD.X R0, RZ, RZ, R0, P1 ;  /* 0x000000ffff007224 */ /* 0x000fe200008e0600 */
[----:B------:R-:W-:Y:S01]  /*07b0*/  IADD3 R12, P1, R12, 0x1000, RZ ;  /* 0x000010000c0c7810 */ /* 0x000fe20007f3e0ff */
[----:B------:R-:W-:Y:S02]  /*07c0*/  IMAD.X R9, RZ, RZ, R9, P3 ;  /* 0x000000ffff097224 */ /* 0x000fe400018e0609 */
[----:B0-----:R-:W-:Y:S01]  /*07d0*/  @!P0 IMAD.MOV.U32 R2, RZ, RZ, R10 ;  /* 0x000000ffff028224 */ /* 0x001fe200078e000a */
[----:B------:R-:W-:Y:S01]  /*07e0*/  IADD3 R10, P2, R10, 0x1000, RZ ;  /* 0x000010000a0a7810 */ /* 0x000fe20007f5e0ff */
[----:B------:R-:W-:Y:S02]  /*07f0*/  @!P0 IMAD.MOV.U32 R3, RZ, RZ, R11 ;  /* 0x000000ffff038224 */ /* 0x000fe400078e000b */
[----:B------:R-:W-:Y:S02]  /*0800*/  IMAD.X R13, RZ, RZ, R13, P1 ;  /* 0x000000ffff0d7224 */ /* 0x000fe400008e060d */
[----:B------:R-:W-:Y:S01]  /*0810*/  IMAD.X R11, RZ, RZ, R11, P2 ;  /* 0x000000ffff0b7224 */ /* 0x000fe200010e060b */
[----:B--2---:R0:W-:Y:S01]  /*0820*/  @!P0 STG.E.128 [R2.64], R4 ;  /* 0x0000000402008986 */ /* 0x0041e2000c101d06 */
[----:B------:R-:W-:-:S04]  /*0830*/  ISETP.NE.U32.AND P0, PT, R23, RZ, PT ;  /* 0x000000ff1700720c */ /* 0x000fc80003f05070 */
[----:B------:R-:W-:-:S13]  /*0840*/  ISETP.NE.AND.EX P0, PT, R0, RZ, PT, P0 ;  /* 0x000000ff0000720c */ /* 0x000fda0003f05300 */
[----:B0-----:R-:W-:Y:S05]  /*0850*/  @P0 BRA `(.L_x_2) ;  /* 0xfffffed000000947 */ /* 0x001fea000383ffff */
[----:B------:R-:W-:Y:S05]  /*0860*/  EXIT ;  /* 0x000000000000794d */ /* 0x000fea0003800000 */
.L_x_3:
[----:B------:R-:W-:-:S00]  /*0870*/  BRA `(.L_x_3) ;  /* 0xfffffff000007947 */ /* 0x000fc0000383ffff */
[----:B------:R-:W-:-:S00]  /*0880*/  NOP ;  /* 0x0000000000007918 */ /* 0x000fc00000000000 */
[----:B------:R-:W-:-:S00]  /*0890*/  NOP ;  /* 0x0000000000007918 */ /* 0x000fc00000000000 */
[----:B------:R-:W-:-:S00]  /*08a0*/  NOP ;  /* 0x0000000000007918 */ /* 0x000fc00000000000 */
[----:B------:R-:W-:-:S00]  /*08b0*/  NOP ;  /* 0x0000000000007918 */ /* 0x000fc00000000000 */
[----:B------:R-:W-:-:S00]  /*08c0*/  NOP ;  /* 0x0000000000007918 */ /* 0x000fc00000000000 */
[----:B------:R-:W-:-:S00]  /*08d0*/  NOP ;  /* 0x0000000000007918 */ /* 0x000fc00000000000 */
[----:B------:R-:W-:-:S00]  /*08e0*/  NOP ;  /* 0x0000000000007918 */ /* 0x000fc00000000000 */
[----:B------:R-:W-:-:S00]  /*08f0*/  NOP ;  /* 0x0000000000007918 */ /* 0x000fc00000000000 */
.L_x_64:


//--------------------- .text.copy_n_3585_to_3840__kernel --------------------------
	.section	.text.copy_n_3585_to_3840__kernel,"ax",@progbits
	.sectioninfo	@"SHI_REGISTERS=36"
	.align	128
        .global         copy_n_3585_to_3840__kernel
        .type           copy_n_3585_to_3840__kernel,@function
        .size           copy_n_3585_to_3840__kernel,(.L_x_65 - copy_n_3585_to_3840__kernel)
        .other          copy_n_3585_to_3840__kernel,@"STO_CUDA_ENTRY STV_DEFAULT"
copy_n_3585_to_3840__kernel:
.text.copy_n_3585_to_3840__kernel:
[----:B------:R-:W-:-:S02]  /*0000*/  IMAD.MOV.U32 R1, RZ, RZ, c[0x0][0x28] ;  /* 0x00000a00ff017624 */ /* 0x000fc400078e00ff */
[----:B------:R-:W-:-:S05]  /*0010*/  IMAD.MOV.U32 R8, RZ, RZ, c[0x0][0x170] ;  /* 0x00005c00ff087624 */ /* 0x000fca00078e00ff */
[----:B------:R-:W-:-:S05]  /*0020*/  IADD3 R8, P0, R8, 0xeff, RZ ;  /* 0x00000eff08087810 */ /* 0x000fca0007f1e0ff */
[----:B------:R-:W-:-:S04]  /*0030*/  IMAD.X R9, RZ, RZ, c[0x0][0x174], P0 ;  /* 0x00005d00ff097624 */ /* 0x000fc800000e06ff */
[----:B------:R-:W-:-:S06]  /*0040*/  IMAD.WIDE.U32 R2, R9, -0x77777777, RZ ;  /* 0x8888888909027825 */ /* 0x000fcc00078e00ff */
[----:B------:R-:W-:-:S04]  /*0050*/  IMAD.WIDE.U32 R4, P0, R8, -0x77777778, R2 ;  /* 0x8888888808047825 */ /* 0x000fc80007800002 */
[C---:B------:R-:W-:Y:S01]  /*0060*/  IMAD.WIDE.U32 R2, R8.reuse, -0x77777777, RZ ;  /* 0x8888888908027825 */ /* 0x040fe200078e00ff */
[----:B------:R-:W-:-:S04]  /*0070*/  IADD3 R6, P1, R8, R5, RZ ;  /* 0x0000000508067210 */ /* 0x000fc80007f3e0ff */
[----:B------:R-:W-:Y:S02]  /*0080*/  IADD3.X R7, RZ, R9, RZ, P0, P1 ;  /* 0x00000009ff077210 */ /* 0x000fe400007e24ff */
[----:B------:R-:W-:Y:S02]  /*0090*/  IADD3 RZ, P0, R3, R4, RZ ;  /* 0x0000000403ff7210 */ /* 0x000fe40007f1e0ff */
[----:B------:R-:W-:-:S03]  /*00a0*/  ISETP.LT.AND P1, PT, R9, RZ, PT ;  /* 0x000000ff0900720c */ /* 0x000fc60003f21270 */
[----:B------:R-:W-:-:S05]  /*00b0*/  IMAD.WIDE.U32.X R2, R9, -0x77777778, R6, P0 ;  /* 0x8888888809027825 */ /* 0x000fca00000e0406 */
[----:B------:R-:W-:-:S05]  /*00c0*/  IADD3 R11, P0, -R8, R2, RZ ;  /* 0x00000002080b7210 */ /* 0x000fca0007f1e1ff */
[----:B------:R-:W-:Y:S01]  /*00d0*/  IMAD.X R2, R3, 0x1, ~R9, P0 ;  /* 0x0000000103027824 */ /* 0x000fe200000e0e09 */
[----:B------:R-:W-:-:S04]  /*00e0*/  IADD3 R0, P0, R11, 0x77777777, RZ ;  /* 0x777777770b007810 */ /* 0x000fc80007f1e0ff */
[----:B------:R-:W-:Y:S02]  /*00f0*/  IADD3.X R3, R2, 0x77777777, RZ, P0, !PT ;  /* 0x7777777702037810 */ /* 0x000fe400007fe4ff */
[----:B------:R-:W-:Y:S02]  /*0100*/  SEL R11, R0, R11, P1 ;  /* 0x0000000b000b7207 */ /* 0x000fe40000800000 */
[----:B------:R-:W-:-:S04]  /*0110*/  SEL R10, R3, R2, P1 ;  /* 0x00000002030a7207 */ /* 0x000fc80000800000 */
[----:B------:R-:W-:-:S04]  /*0120*/  SHF.R.S64 R11, R11, 0xb, R10 ;  /* 0x0000000b0b0b7819 */ /* 0x000fc8000000100a */
[----:B------:R-:W-:-:S04]  /*0130*/  LEA.HI R11, P0, R10, R11, RZ, 0x1 ;  /* 0x0000000b0a0b7211 */ /* 0x000fc800078108ff */
[----:B------:R-:W-:Y:S01]  /*0140*/  LEA.HI.X.SX32 R10, R10, RZ, 0x15, P0 ;  /* 0x000000ff0a0a7211 */ /* 0x000fe200000faeff */
[----:B------:R-:W-:-:S04]  /*0150*/  IMAD.HI.U32 R8, R11, -0xf00, R8 ;  /* 0xfffff1000b087827 */ /* 0x000fc800078e0008 */
[----:B------:R-:W-:-:S05]  /*0160*/  IMAD R29, R10, -0xf00, RZ ;  /* 0xfffff1000a1d7824 */ /* 0x000fca00078e02ff */
[----:B------:R-:W-:-:S04]  /*0170*/  IADD3 R29, R8, -R11, R29 ;  /* 0x8000000b081d7210 */ /* 0x000fc80007ffe01d */
[--C-:B------:R-:W-:Y:S02]  /*0180*/  SHF.R.S32.HI R0, RZ, 0x1f, R29.reuse ;  /* 0x0000001fff007819 */ /* 0x100fe4000001141d */
[----:B------:R-:W-:Y:S02]  /*0190*/  SHF.R.S32.HI R29, RZ, 0x1f, R29 ;  /* 0x0000001fff1d7819 */ /* 0x000fe4000001141d */
[----:B------:R-:W-:-:S04]  /*01a0*/  IADD3 R27, P1, R0, R11, RZ ;  /* 0x0000000b001b7210 */ /* 0x000fc80007f3e0ff */
[----:B------:R-:W-:Y:S01]  /*01b0*/  ISETP.GE.U32.AND P0, PT, R27, 0x1, PT ;  /* 0x000000011b00780c */ /* 0x000fe20003f06070 */
[----:B------:R-:W-:-:S05]  /*01c0*/  IMAD.X R26, R29, 0x1, R10, P1 ;  /* 0x000000011d1a7824 */ /* 0x000fca00008e060a */
[----:B------:R-:W-:-:S13]  /*01d0*/  ISETP.GE.AND.EX P0, PT, R26, RZ, PT, P0 ;  /* 0x000000ff1a00720c */ /* 0x000fda0003f06300 */
[----:B------:R-:W-:Y:S05]  /*01e0*/  @!P0 EXIT ;  /* 0x000000000000894d */ /* 0x000fea0003800000 */
[C---:B------:R-:W-:Y:S01]  /*01f0*/  IADD3 R2, P0, R27.reuse, -0x1, RZ ;  /* 0xffffffff1b027810 */ /* 0x040fe20007f1e0ff */
[----:B------:R-:W0:Y:S01]  /*0200*/  S2R R24, SR_TID.X ;  /* 0x0000000000187919 */ /* 0x000e220000002100 */
[----:B------:R-:W-:Y:S01]  /*0210*/  LOP3.LUT R25, R27, 0x3, RZ, 0xc0, !PT ;  /* 0x000000031b197812 */ /* 0x000fe200078ec0ff */
[----:B------:R-:W1:Y:S01]  /*0220*/  S2UR UR4, SR_CTAID.X ;  /* 0x00000000000479c3 */ /* 0x000e620000002500 */
[----:B------:R-:W-:Y:S01]  /*0230*/  ISETP.GE.U32.AND P1, PT, R2, 0x3, PT ;  /* 0x000000030200780c */ /* 0x000fe20003f26070 */
[----:B------:R-:W-:Y:S01]  /*0240*/  ULDC.64 UR6, c[0x0][0x118] ;  /* 0x0000460000067ab9 */ /* 0x000fe20000000a00 */
[----:B------:R-:W-:Y:S01]  /*0250*/  IADD3.X R2, R26, -0x1, RZ, P0, !PT ;  /* 0xffffffff1a027810 */ /* 0x000fe200007fe4ff */
[----:B------:R-:W-:Y:S01]  /*0260*/  CS2R R22, SRZ ;  /* 0x0000000000167805 */ /* 0x000fe2000001ff00 */
[----:B------:R-:W-:Y:S02]  /*0270*/  ISETP.NE.U32.AND P0, PT, R25, RZ, PT ;  /* 0x000000ff1900720c */ /* 0x000fe40003f05070 */
[----:B------:R-:W-:-:S02]  /*0280*/  ISETP.GE.U32.AND.EX P1, PT, R2, RZ, PT, P1 ;  /* 0x000000ff0200720c */ /* 0x000fc40003f26110 */
[----:B------:R-:W-:-:S11]  /*0290*/  ISETP.NE.AND.EX P0, PT, RZ, RZ, PT, P0 ;  /* 0x000000ffff00720c */ /* 0x000fd60003f05300 */
[----:B-1----:R-:W-:Y:S05]  /*02a0*/  @!P1 BRA `(.L_x_4) ;  /* 0x000003c000009947 */ /* 0x002fea0003800000 */
[----:B------:R-:W-:Y:S02]  /*02b0*/  IMAD R5, R26, UR4, RZ ;  /* 0x000000041a057c24 */ /* 0x000fe4000f8e02ff */
[----:B------:R-:W-:-:S04]  /*02c0*/  IMAD.WIDE.U32 R6, R27, UR4, RZ ;  /* 0x000000041b067c25 */ /* 0x000fc8000f8e00ff */
[----:B------:R-:W-:Y:S01]  /*02d0*/  IMAD.IADD R5, R7, 0x1, R5 ;  /* 0x0000000107057824 */ /* 0x000fe200078e0205 */
[C---:B0-----:R-:W-:Y:S01]  /*02e0*/  LEA R4, P1, R6.reuse, R24, 0x8 ;  /* 0x0000001806047211 */ /* 0x041fe200078240ff */
[C---:B------:R-:W-:Y:S01]  /*02f0*/  IMAD.SHL.U32 R2, R6.reuse, 0x400, RZ ;  /* 0x0000040006027824 */ /* 0x040fe200078e00ff */
[----:B------:R-:W-:Y:S02]  /*0300*/  IADD3 R7, P2, RZ, -c[0x0][0x170], RZ ;  /* 0x80005c00ff077a10 */ /* 0x000fe40007f5e0ff */
[C-C-:B------:R-:W-:Y:S02]  /*0310*/  SHF.L.U64.HI R3, R6.reuse, 0xa, R5.reuse ;  /* 0x0000000a06037819 */ /* 0x140fe40000010205 */
[----:B------:R-:W-:Y:S01]  /*0320*/  LEA.HI.X R5, R6, RZ, R5, 0x8, P1 ;  /* 0x000000ff06057211 */ /* 0x000fe200008f4405 */
[----:B------:R-:W-:Y:S01]  /*0330*/  IMAD.X R6, RZ, RZ, ~c[0x0][0x174], P2 ;  /* 0x80005d00ff067624 */ /* 0x000fe200010e06ff */
[----:B------:R-:W-:Y:S01]  /*0340*/  IADD3 R0, P1, P2, -R11, R25, -R0 ;  /* 0x000000190b007210 */ /* 0x000fe20007a3e900 */
[----:B------:R-:W-:-:S03]  /*0350*/  IMAD.WIDE.U32 R2, R24, 0x4, R2 ;  /* 0x0000000418027825 */ /* 0x000fc600078e0002 */
[----:B------:R-:W-:Y:S01]  /*0360*/  IADD3.X R29, ~R10, RZ, ~R29, P1, P2 ;  /* 0x000000ff0a1d7210 */ /* 0x000fe20000fe4d1d */
[C---:B------:R-:W-:Y:S01]  /*0370*/  IMAD.SHL.U32 R30, R2.reuse, 0x4, RZ ;  /* 0x00000004021e7824 */ /* 0x040fe200078e00ff */
[----:B------:R-:W-:Y:S01]  /*0380*/  SHF.L.U64.HI R2, R2, 0x2, R3 ;  /* 0x0000000202027819 */ /* 0x000fe20000010203 */
[----:B------:R-:W-:-:S04]  /*0390*/  IMAD.WIDE.U32 R4, R7, 0x280, R4 ;  /* 0x0000028007047825 */ /* 0x000fc800078e0004 */
[----:B------:R-:W-:Y:S01]  /*03a0*/  IMAD R7, R6, 0x280, RZ ;  /* 0x0000028006077824 */ /* 0x000fe200078e02ff */
[C---:B------:R-:W-:Y:S01]  /*03b0*/  IADD3 R6, P3, R30.reuse, c[0x0][0x160], RZ ;  /* 0x000058001e067a10 */ /* 0x040fe20007f7e0ff */
[----:B------:R-:W-:Y:S01]  /*03c0*/  IMAD.MOV.U32 R31, RZ, RZ, R4 ;  /* 0x000000ffff1f7224 */ /* 0x000fe200078e0004 */
[----:B------:R-:W-:Y:S01]  /*03d0*/  IADD3 R30, P4, R30, c[0x0][0x168], RZ ;  /* 0x00005a001e1e7a10 */ /* 0x000fe20007f9e0ff */
[----:B------:R-:W-:Y:S01]  /*03e0*/  IMAD.IADD R28, R5, 0x1, R7 ;  /* 0x00000001051c7824 */ /* 0x000fe200078e0207 */
[C---:B------:R-:W-:Y:S02]  /*03f0*/  IADD3.X R3, R2.reuse, c[0x0][0x164], RZ, P3, !PT ;  /* 0x0000590002037a10 */ /* 0x040fe40001ffe4ff */
[----:B------:R-:W-:-:S02]  /*0400*/  IADD3.X R33, R2, c[0x0][0x16c], RZ, P4, !PT ;  /* 0x00005b0002217a10 */ /* 0x000fc400027fe4ff */
.L_x_5:
[C---:B------:R-:W-:Y:S02]  /*0410*/  IADD3 R5, P1, R31.reuse, 0x100, RZ ;  /* 0x000001001f057810 */ /* 0x040fe40007f3e0ff */
[----:B------:R-:W-:Y:S02]  /*0420*/  IADD3 R4, P4, R31, 0x200, RZ ;  /* 0x000002001f047810 */ /* 0x000fe40007f9e0ff */
[----:B------:R-:W-:Y:S01]  /*0430*/  ISETP.GT.U32.AND P2, PT, R5, -0x1, PT ;  /* 0xffffffff0500780c */ /* 0x000fe20003f44070 */
[----:B------:R-:W-:Y:S01]  /*0440*/  IMAD.X R5, RZ, RZ, R28, P1 ;  /* 0x000000ffff057224 */ /* 0x000fe200008e061c */
[----:B------:R-:W-:-:S02]  /*0450*/  IADD3 R2, P5, R31, 0x300, RZ ;  /* 0x000003001f027810 */ /* 0x000fc40007fbe0ff */
[----:B------:R-:W-:Y:S01]  /*0460*/  ISETP.GT.U32.AND P3, PT, R4, -0x1, PT ;  /* 0xffffffff0400780c */ /* 0x000fe20003f64070 */
[--C-:B------:R-:W-:Y:S01]  /*0470*/  IMAD.X R4, RZ, RZ, R28.reuse, P4 ;  /* 0x000000ffff047224 */ /* 0x100fe200020e061c */
[----:B------:R-:W-:Y:S02]  /*0480*/  ISETP.GT.AND.EX P2, PT, R5, -0x1, PT, P2 ;  /* 0xffffffff0500780c */ /* 0x000fe40003f44320 */
[----:B------:R-:W-:Y:S01]  /*0490*/  ISETP.GT.U32.AND P1, PT, R2, -0x1, PT ;  /* 0xffffffff0200780c */ /* 0x000fe20003f24070 */
[----:B------:R-:W-:Y:S01]  /*04a0*/  IMAD.X R2, RZ, RZ, R28, P5 ;  /* 0x000000ffff027224 */ /* 0x000fe200028e061c */
[----:B------:R-:W-:Y:S02]  /*04b0*/  ISETP.GT.AND.EX P3, PT, R4, -0x1, PT, P3 ;  /* 0xffffffff0400780c */ /* 0x000fe40003f64330 */
[----:B------:R-:W-:Y:S02]  /*04c0*/  ISETP.GT.U32.AND P4, PT, R31, -0x1, PT ;  /* 0xffffffff1f00780c */ /* 0x000fe40003f84070 */
[----:B------:R-:W-:Y:S01]  /*04d0*/  ISETP.GT.AND.EX P1, PT, R2, -0x1, PT, P1 ;  /* 0xffffffff0200780c */ /* 0x000fe20003f24310 */
[----:B------:R-:W-:Y:S01]  /*04e0*/  IMAD.MOV.U32 R2, RZ, RZ, R6 ;  /* 0x000000ffff027224 */ /* 0x000fe200078e0006 */
[----:B------:R-:W-:-:S04]  /*04f0*/  ISETP.GT.AND.EX P4, PT, R28, -0x1, PT, P4 ;  /* 0xffffffff1c00780c */ /* 0x000fc80003f84340 */
[----:B------:R-:W2:Y:S04]  /*0500*/  @!P2 LDG.E.128.CONSTANT R4, [R2.64+0x1000] ;  /* 0x001000060204a981 */ /* 0x000ea8000c1e9d00 */
[----:B-1----:R-:W3:Y:S04]  /*0510*/  @!P3 LDG.E.128.CONSTANT R8, [R2.64+0x2000] ;  /* 0x002000060208b981 */ /* 0x002ee8000c1e9d00 */
[----:B------:R-:W4:Y:S04]  /*0520*/  @!P1 LDG.E.128.CONSTANT R12, [R2.64+0x3000] ;  /* 0x00300006020c9981 */ /* 0x000f28000c1e9d00 */
[----:B------:R-:W5:Y:S01]  /*0530*/  @!P4 LDG.E.128.CONSTANT R16, [R2.64] ;  /* 0x000000060210c981 */ /* 0x000f62000c1e9d00 */
[----:B------:R-:W-:-:S02]  /*0540*/  IMAD.MOV.U32 R20, RZ, RZ, R30 ;  /* 0x000000ffff147224 */ /* 0x000fc400078e001e */
[----:B------:R-:W-:-:S05]  /*0550*/  IMAD.MOV.U32 R21, RZ, RZ, R33 ;  /* 0x000000ffff157224 */ /* 0x000fca00078e0021 */
[----:B--2---:R0:W-:Y:S01]  /*0560*/  @!P2 STG.E.128 [R20.64+0x1000], R4 ;  /* 0x001000041400a986 */ /* 0x0041e2000c101d06 */
[----:B------:R-:W-:-:S03]  /*0570*/  IADD3 R23, P2, R23, 0x4, RZ ;  /* 0x0000000417177810 */ /* 0x000fc60007f5e0ff */
[----:B---3--:R1:W-:Y:S01]  /*0580*/  @!P3 STG.E.128 [R20.64+0x2000], R8 ;  /* 0x002000081400b986 */ /* 0x0083e2000c101d06 */
[----:B------:R-:W-:Y:S01]  /*0590*/  IADD3 R30, P3, R23, R0, RZ ;  /* 0x00000000171e7210 */ /* 0x000fe20007f7e0ff */
[----:B------:R-:W-:Y:S01]  /*05a0*/  IMAD.X R22, RZ, RZ, R22, P2 ;  /* 0x000000ffff167224 */ /* 0x000fe200010e0616 */
[----:B------:R-:W-:Y:S01]  /*05b0*/  IADD3 R31, P2, R31, 0x400, RZ ;  /* 0x000004001f1f7810 */ /* 0x000fe20007f5e0ff */
[----:B----4-:R1:W-:Y:S01]  /*05c0*/  @!P1 STG.E.128 [R20.64+0x3000], R12 ;  /* 0x0030000c14009986 */ /* 0x0103e2000c101d06 */
[----:B------:R-:W-:Y:S01]  /*05d0*/  ISETP.NE.U32.AND P1, PT, R30, RZ, PT ;  /* 0x000000ff1e00720c */ /* 0x000fe20003f25070 */
[----:B------:R-:W-:Y:S02]  /*05e0*/  IMAD.X R30, R22, 0x1, R29, P3 ;  /* 0x00000001161e7824 */ /* 0x000fe400018e061d */
[----:B-----5:R1:W-:Y:S01]  /*05f0*/  @!P4 STG.E.128 [R20.64], R16 ;  /* 0x000000101400c986 */ /* 0x0203e2000c101d06 */
[----:B------:R-:W-:Y:S02]  /*0600*/  IMAD.X R28, RZ, RZ, R28, P2 ;  /* 0x000000ffff1c7224 */ /* 0x000fe400010e061c */
[----:B------:R-:W-:-:S02]  /*0610*/  ISETP.NE.AND.EX P1, PT, R30, RZ, PT, P1 ;  /* 0x000000ff1e00720c */ /* 0x000fc40003f25310 */
[----:B------:R-:W-:Y:S02]  /*0620*/  IADD3 R30, P4, R20, 0x4000, RZ ;  /* 0x00004000141e7810 */ /* 0x000fe40007f9e0ff */
[----:B0-----:R-:W-:-:S03]  /*0630*/  IADD3 R6, P3, R2, 0x4000, RZ ;  /* 0x0000400002067810 */ /* 0x001fc60007f7e0ff */
[----:B------:R-:W-:Y:S02]  /*0640*/  IMAD.X R33, RZ, RZ, R21, P4 ;  /* 0x000000ffff217224 */ /* 0x000fe400020e0615 */
[----:B------:R-:W-:-:S04]  /*0650*/  IMAD.X R3, RZ, RZ, R3, P3 ;  /* 0x000000ffff037224 */ /* 0x000fc800018e0603 */
[----:B------:R-:W-:Y:S05]  /*0660*/  @P1 BRA `(.L_x_5) ;  /* 0xfffffda000001947 */ /* 0x000fea000383ffff */
.L_x_4:
[----:B------:R-:W-:Y:S05]  /*0670*/  @!P0 EXIT ;  /* 0x000000000000894d */ /* 0x000fea0003800000 */
        /* <DEDUP_REMOVED lines=10> */
[C---:B0-----:R-:W-:Y:S01]  /*0720*/  IADD3 R2, P0, R24.reuse, R3, RZ ;  /* 0x0000000318027210 */ /* 0x041fe20007f1e0ff */
        /* <DEDUP_REMOVED lines=17> */
.L_x_6:
        /* <DEDUP_REMOVED lines=20> */
.L_x_7:
        /* <DEDUP_REMOVED lines=16> */
.L_x_65:


//--------------------- .text.copy_n_3329_to_3584__kernel --------------------------
	.section	.text.copy_n_3329_to_3584__kernel,"ax",@progbits
	.sectioninfo	@"SHI_REGISTERS=36"
	.align	128
        .global         copy_n_3329_to_3584__kernel
        .type           copy_n_3329_to_3584__kernel,@function
        .size           copy_n_3329_to_3584__kernel,(.L_x_66 - copy_n_3329_to_3584__kernel)
        .other          copy_n_3329_to_3584__kernel,@"STO_CUDA_ENTRY STV_DEFAULT"
copy_n_3329_to_3584__kernel:
.text.copy_n_3329_to_3584__kernel:
[----:B------:R-:W-:-:S02]  /*0000*/  IMAD.MOV.U32 R1, RZ, RZ, c[0x0][0x28] ;  /* 0x00000a00ff017624 */ /* 0x000fc400078e00ff */
[----:B------:R-:W-:-:S05]  /*0010*/  IMAD.MOV.U32 R8, RZ, RZ, c[0x0][0x170] ;  /* 0x00005c00ff087624 */ /* 0x000fca00078e00ff */
[----:B------:R-:W-:-:S05]  /*0020*/  IADD3 R8, P0, R8, 0xdff, RZ ;  /* 0x00000dff08087810 */ /* 0x000fca0007f1e0ff */
[----:B------:R-:W-:-:S04]  /*0030*/  IMAD.X R9, RZ, RZ, c[0x0][0x174], P0 ;  /* 0x00005d00ff097624 */ /* 0x000fc800000e06ff */
[C---:B------:R-:W-:Y:S01]  /*0040*/  IMAD.WIDE.U32 R2, R9.reuse, 0x24924925, RZ ;  /* 0x2492492509027825 */ /* 0x040fe200078e00ff */
[----:B------:R-:W-:-:S05]  /*0050*/  ISETP.LT.AND P1, PT, R9, RZ, PT ;  /* 0x000000ff0900720c */ /* 0x000fca0003f21270 */
[----:B------:R-:W-:-:S04]  /*0060*/  IMAD.WIDE.U32 R4, P0, R8, 0x49249249, R2 ;  /* 0x4924924908047825 */ /* 0x000fc80007800002 */
[----:B------:R-:W-:-:S04]  /*0070*/  IMAD.WIDE.U32 R2, R8, 0x24924925, RZ ;  /* 0x2492492508027825 */ /* 0x000fc800078e00ff */
[----:B------:R-:W-:Y:S01]  /*0080*/  IMAD.X R7, RZ, RZ, RZ, P0 ;  /* 0x000000ffff077224 */ /* 0x000fe200000e06ff */
[----:B------:R-:W-:Y:S01]  /*0090*/  IADD3 RZ, P0, R3, R4, RZ ;  /* 0x0000000403ff7210 */ /* 0x000fe20007f1e0ff */
[----:B------:R-:W-:-:S04]  /*00a0*/  IMAD.MOV.U32 R6, RZ, RZ, R5 ;  /* 0x000000ffff067224 */ /* 0x000fc800078e0005 */
[----:B------:R-:W-:-:S05]  /*00b0*/  IMAD.WIDE.U32.X R2, R9, 0x49249249, R6, P0 ;  /* 0x4924924909027825 */ /* 0x000fca00000e0406 */
[----:B------:R-:W-:-:S04]  /*00c0*/  IADD3 R11, P0, R2, -0x24924925, RZ ;  /* 0xdb6db6db020b7810 */ /* 0x000fc80007f1e0ff */
[----:B------:R-:W-:Y:S02]  /*00d0*/  IADD3.X R5, R3, -0x4924924a, RZ, P0, !PT ;  /* 0xb6db6db603057810 */ /* 0x000fe400007fe4ff */
        /* <DEDUP_REMOVED lines=49> */
.L_x_9:
        /* <DEDUP_REMOVED lines=38> */
.L_x_8:
        /* <DEDUP_REMOVED lines=29> */
.L_x_10:
        /* <DEDUP_REMOVED lines=20> */
.L_x_11:
        /* <DEDUP_REMOVED lines=10> */
.L_x_66:


//--------------------- .text.copy_n_3073_to_3328__kernel --------------------------
	.section	.text.copy_n_3073_to_3328__kernel,"ax",@progbits
	.sectioninfo	@"SHI_REGISTERS=36"
	.align	128
        .global         copy_n_3073_to_3328__kernel
        .type           copy_n_3073_to_3328__kernel,@function
        .size           copy_n_3073_to_3328__kernel,(.L_x_67 - copy_n_3073_to_3328__kernel)
        .other          copy_n_3073_to_3328__kernel,@"STO_CUDA_ENTRY STV_DEFAULT"
copy_n_3073_to_3328__kernel:
.text.copy_n_3073_to_3328__kernel:
[----:B------:R-:W-:-:S02]  /*0000*/  IMAD.MOV.U32 R1, RZ, RZ, c[0x0][0x28] ;  /* 0x00000a00ff017624 */ /* 0x000fc400078e00ff */
[----:B------:R-:W-:-:S05]  /*0010*/  IMAD.MOV.U32 R8, RZ, RZ, c[0x0][0x170] ;  /* 0x00005c00ff087624 */ /* 0x000fca00078e00ff */
[----:B------:R-:W-:-:S05]  /*0020*/  IADD3 R8, P0, R8, 0xcff, RZ ;  /* 0x00000cff08087810 */ /* 0x000fca0007f1e0ff */
[----:B------:R-:W-:-:S04]  /*0030*/  IMAD.X R9, RZ, RZ, c[0x0][0x174], P0 ;  /* 0x00005d00ff097624 */ /* 0x000fc800000e06ff */
[C---:B------:R-:W-:Y:S01]  /*0040*/  IMAD.WIDE.U32 R2, R9.reuse, -0x3b13b13b, RZ ;  /* 0xc4ec4ec509027825 */ /* 0x040fe200078e00ff */
[----:B------:R-:W-:-:S05]  /*0050*/  ISETP.LT.AND P1, PT, R9, RZ, PT ;  /* 0x000000ff0900720c */ /* 0x000fca0003f21270 */
[----:B------:R-:W-:-:S04]  /*0060*/  IMAD.WIDE.U32 R4, P0, R8, 0x4ec4ec4e, R2 ;  /* 0x4ec4ec4e08047825 */ /* 0x000fc80007800002 */
[----:B------:R-:W-:-:S04]  /*0070*/  IMAD.WIDE.U32 R2, R8, -0x3b13b13b, RZ ;  /* 0xc4ec4ec508027825 */ /* 0x000fc800078e00ff */
[----:B------:R-:W-:Y:S01]  /*0080*/  IMAD.X R7, RZ, RZ, RZ, P0 ;  /* 0x000000ffff077224 */ /* 0x000fe200000e06ff */
[----:B------:R-:W-:Y:S01]  /*0090*/  IADD3 RZ, P0, R3, R4, RZ ;  /* 0x0000000403ff7210 */ /* 0x000fe20007f1e0ff */
[----:B------:R-:W-:-:S04]  /*00a0*/  IMAD.MOV.U32 R6, RZ, RZ, R5 ;  /* 0x000000ffff067224 */ /* 0x000fc800078e0005 */
[----:B------:R-:W-:-:S05]  /*00b0*/  IMAD.WIDE.U32.X R2, R9, 0x4ec4ec4e, R6, P0 ;  /* 0x4ec4ec4e09027825 */ /* 0x000fca00000e0406 */
[----:B------:R-:W-:-:S04]  /*00c0*/  IADD3 R11, P0, R2, 0x3b13b13b, RZ ;  /* 0x3b13b13b020b7810 */ /* 0x000fc80007f1e0ff */
        /* <DEDUP_REMOVED lines=50> */
.L_x_13:
        /* <DEDUP_REMOVED lines=38> */
.L_x_12:
        /* <DEDUP_REMOVED lines=29> */
.L_x_14:
        /* <DEDUP_REMOVED lines=20> */
.L_x_15:
        /* <DEDUP_REMOVED lines=10> */
.L_x_67:


//--------------------- .text.copy_n_2817_to_3072__kernel --------------------------
	.section	.text.copy_n_2817_to_3072__kernel,"ax",@progbits
	.sectioninfo	@"SHI_REGISTERS=36"
	.align	128
        .global         copy_n_2817_to_3072__kernel
        .type           copy_n_2817_to_3072__kernel,@function
        .size           copy_n_2817_to_3072__kernel,(.L_x_68 - copy_n_2817_to_3072__kernel)
        .other          copy_n_2817_to_3072__kernel,@"STO_CUDA_ENTRY STV_DEFAULT"
copy_n_2817_to_3072__kernel:
.text.copy_n_2817_to_3072__kernel:
        /* <DEDUP_REMOVED lines=63> */
.L_x_17:
        /* <DEDUP_REMOVED lines=38> */
.L_x_16:
        /* <DEDUP_REMOVED lines=29> */
.L_x_18:
        /* <DEDUP_REMOVED lines=20> */
.L_x_19:
        /* <DEDUP_REMOVED lines=10> */
.L_x_68:


//--------------------- .text.copy_n_2561_to_2816__kernel --------------------------
	.section	.text.copy_n_2561_to_2816__kernel,"ax",@progbits
	.sectioninfo	@"SHI_REGISTERS=36"
	.align	128
        .global         copy_n_2561_to_2816__kernel
        .type           copy_n_2561_to_2816__kernel,@function
        .size           copy_n_2561_to_2816__kernel,(.L_x_69 - copy_n_2561_to_2816__kernel)
        .other          copy_n_2561_to_2816__kernel,@"STO_CUDA_ENTRY STV_DEFAULT"
copy_n_2561_to_2816__kernel:
.text.copy_n_2561_to_2816__kernel:
        /* <DEDUP_REMOVED lines=63> */
.L_x_21:
        /* <DEDUP_REMOVED lines=38> */
.L_x_20:
        /* <DEDUP_REMOVED lines=29> */
.L_x_22:
        /* <DEDUP_REMOVED lines=20> */
.L_x_23:
        /* <DEDUP_REMOVED lines=10> */
.L_x_69:


//--------------------- .text.copy_n_2305_to_2560__kernel --------------------------
	.section	.text.copy_n_2305_to_2560__kernel,"ax",@progbits
	.sectioninfo	@"SHI_REGISTERS=36"
	.align	128
        .global         copy_n_2305_to_2560__kernel
        .type           copy_n_2305_to_2560__kernel,@function
        .size           copy_n_2305_to_2560__kernel,(.L_x_70 - copy_n_2305_to_2560__kernel)
        .other          copy_n_2305_to_2560__kernel,@"STO_CUDA_ENTRY STV_DEFAULT"
copy_n_2305_to_2560__kernel:
.text.copy_n_2305_to_2560__kernel:
        /* <DEDUP_REMOVED lines=63> */
.L_x_25:
        /* <DEDUP_REMOVED lines=38> */
.L_x_24:
        /* <DEDUP_REMOVED lines=29> */
.L_x_26:
        /* <DEDUP_REMOVED lines=20> */
.L_x_27:
        /* <DEDUP_REMOVED lines=10> */
.L_x_70:


//--------------------- .text.copy_n_2049_to_2304__kernel --------------------------
	.section	.text.copy_n_2049_to_2304__kernel,"ax",@progbits
	.sectioninfo	@"SHI_REGISTERS=36"
	.align	128
        .global         copy_n_2049_to_2304__kernel
        .type           copy_n_2049_to_2304__kernel,@function
        .size           copy_n_2049_to_2304__kernel,(.L_x_71 - copy_n_2049_to_2304__kernel)
        .other          copy_n_2049_to_2304__kernel,@"STO_CUDA_ENTRY STV_DEFAULT"
copy_n_2049_to_2304__kernel:
.text.copy_n_2049_to_2304__kernel:
        /* <DEDUP_REMOVED lines=63> */
.L_x_29:
        /* <DEDUP_REMOVED lines=38> */
.L_x_28:
        /* <DEDUP_REMOVED lines=29> */
.L_x_30:
        /* <DEDUP_REMOVED lines=20> */
.L_x_31:
        /* <DEDUP_REMOVED lines=10> */
.L_x_71:


//--------------------- .text.copy_n_1793_to_2048__kernel --------------------------
	.section	.text.copy_n_1793_to_2048__kernel,"ax",@progbits
	.sectioninfo	@"SHI_REGISTERS=35"
	.align	128
        .global         copy_n_1793_to_2048__kernel
        .type           copy_n_1793_to_2048__kernel,@function
        .size           copy_n_1793_to_2048__kernel,(.L_x_72 - copy_n_1793_to_2048__kernel)
        .other          copy_n_1793_to_2048__kernel,@"STO_CUDA_ENTRY STV_DEFAULT"
copy_n_1793_to_2048__kernel:
.text.copy_n_1793_to_2048__kernel:
        /* <DEDUP_REMOVED lines=48> */
.L_x_33:
        /* <DEDUP_REMOVED lines=38> */
.L_x_32:
        /* <DEDUP_REMOVED lines=29> */
.L_x_34:
        /* <DEDUP_REMOVED lines=20> */
.L_x_35:
        /* <DEDUP_REMOVED lines=9> */
.L_x_72:


//--------------------- .text.copy_n_1537_to_1792__kernel --------------------------
	.section	.text.copy_n_1537_to_1792__kernel,"ax",@progbits
	.sectioninfo	@"SHI_REGISTERS=36"
	.align	128
        .global         copy_n_1537_to_1792__kernel
        .type           copy_n_1537_to_1792__kernel,@function
        .size           copy_n_1537_to_1792__kernel,(.L_x_73 - copy_n_1537_to_1792__kernel)
        .other          copy_n_1537_to_1792__kernel,@"STO_CUDA_ENTRY STV_DEFAULT"
copy_n_1537_to_1792__kernel:
.text.copy_n_1537_to_1792__kernel:
        /* <DEDUP_REMOVED lines=63> */
.L_x_37:
        /* <DEDUP_REMOVED lines=38> */
.L_x_36:
        /* <DEDUP_REMOVED lines=29> */
.L_x_38:
        /* <DEDUP_REMOVED lines=20> */
.L_x_39:
        /* <DEDUP_REMOVED lines=10> */
.L_x_73:


//--------------------- .text.copy_n_1281_to_1536__kernel --------------------------
	.section	.text.copy_n_1281_to_1536__kernel,"ax",@progbits
	.sectioninfo	@"SHI_REGISTERS=36"
	.align	128
        .global         copy_n_1281_to_1536__kernel
        .type           copy_n_1281_to_1536__kernel,@function
        .size           copy_n_1281_to_1536__kernel,(.L_x_74 - copy_n_1281_to_1536__kernel)
        .other          copy_n_1281_to_1536__kernel,@"STO_CUDA_ENTRY STV_DEFAULT"
copy_n_1281_to_1536__kernel:
.text.copy_n_1281_to_1536__kernel:
        /* <DEDUP_REMOVED lines=63> */
.L_x_41:
        /* <DEDUP_REMOVED lines=38> */
.L_x_40:
        /* <DEDUP_REMOVED lines=29> */
.L_x_42:
        /* <DEDUP_REMOVED lines=20> */
.L_x_43:
        /* <DEDUP_REMOVED lines=10> */
.L_x_74:


//--------------------- .text.copy_n_1025_to_1280__kernel --------------------------
	.section	.text.copy_n_1025_to_1280__kernel,"ax",@progbits
	.sectioninfo	@"SHI_REGISTERS=36"
	.align	128
        .global         copy_n_1025_to_1280__kernel
        .type           copy_n_1025_to_1280__kernel,@function
        .size           copy_n_1025_to_1280__kernel,(.L_x_75 - copy_n_1025_to_1280__kernel)
        .other          copy_n_1025_to_1280__kernel,@"STO_CUDA_ENTRY STV_DEFAULT"
copy_n_1025_to_1280__kernel:
.text.copy_n_1025_to_1280__kernel:
        /* <DEDUP_REMOVED lines=63> */
.L_x_45:
        /* <DEDUP_REMOVED lines=38> */
.L_x_44:
        /* <DEDUP_REMOVED lines=29> */
.L_x_46:
        /* <DEDUP_REMOVED lines=20> */
.L_x_47:
        /* <DEDUP_REMOVED lines=10> */
.L_x_75:


//--------------------- .text.copy_n_769_to_1024__kernel --------------------------
	.section	.text.copy_n_769_to_1024__kernel,"ax",@progbits
	.sectioninfo	@"SHI_REGISTERS=35"
	.align	128
        .global         copy_n_769_to_1024__kernel
        .type           copy_n_769_to_1024__kernel,@function
        .size           copy_n_769_to_1024__kernel,(.L_x_76 - copy_n_769_to_1024__kernel)
        .other          copy_n_769_to_1024__kernel,@"STO_CUDA_ENTRY STV_DEFAULT"
copy_n_769_to_1024__kernel:
.text.copy_n_769_to_1024__kernel:
        /* <DEDUP_REMOVED lines=48> */
.L_x_49:
        /* <DEDUP_REMOVED lines=38> */
.L_x_48:
        /* <DEDUP_REMOVED lines=29> */
.L_x_50:
        /* <DEDUP_REMOVED lines=20> */
.L_x_51:
        /* <DEDUP_REMOVED lines=9> */
.L_x_76:


//--------------------- .text.copy_n_513_to_768__kernel --------------------------
	.section	.text.copy_n_513_to_768__kernel,"ax",@progbits
	.sectioninfo	@"SHI_REGISTERS=36"
	.align	128
        .global         copy_n_513_to_768__kernel
        .type           copy_n_513_to_768__kernel,@function
        .size           copy_n_513_to_768__kernel,(.L_x_77 - copy_n_513_to_768__kernel)
        .other          copy_n_513_to_768__kernel,@"STO_CUDA_ENTRY STV_DEFAULT"
copy_n_513_to_768__kernel:
.text.copy_n_513_to_768__kernel:
        /* <DEDUP_REMOVED lines=63> */
.L_x_53:
        /* <DEDUP_REMOVED lines=38> */
.L_x_52:
        /* <DEDUP_REMOVED lines=29> */
.L_x_54:
        /* <DEDUP_REMOVED lines=20> */
.L_x_55:
        /* <DEDUP_REMOVED lines=10> */
.L_x_77:


//--------------------- .text.copy_n_257_to_512__kernel --------------------------
	.section	.text.copy_n_257_to_512__kernel,"ax",@progbits
	.sectioninfo	@"SHI_REGISTERS=35"
	.align	128
        .global         copy_n_257_to_512__kernel
        .type           copy_n_257_to_512__kernel,@function
        .size           copy_n_257_to_512__kernel,(.L_x_78 - copy_n_257_to_512__kernel)
        .other          copy_n_257_to_512__kernel,@"STO_CUDA_ENTRY STV_DEFAULT"
copy_n_257_to_512__kernel:
.text.copy_n_257_to_512__kernel:
        /* <DEDUP_REMOVED lines=48> */
.L_x_57:
        /* <DEDUP_REMOVED lines=38> */
.L_x_56:
        /* <DEDUP_REMOVED lines=29> */
.L_x_58:
        /* <DEDUP_REMOVED lines=20> */
.L_x_59:
        /* <DEDUP_REMOVED lines=9> */
.L_x_78:


//--------------------- .text.copy_n_1_to_256__kernel --------------------------
	.section	.text.copy_n_1_to_256__kernel,"ax",@progbits
	.sectioninfo	@"SHI_REGISTERS=35"
	.align	128
        .global         copy_n_1_to_256__kernel
        .type           copy_n_1_to_256__kernel,@function
        .size           copy_n_1_to_256__kernel,(.L_x_79 - copy_n_1_to_256__kernel)
        .other          copy_n_1_to_256__kernel,@"STO_CUDA_ENTRY STV_DEFAULT"
copy_n_1_to_256__kernel:
.text.copy_n_1_to_256__kernel:
        /* <DEDUP_REMOVED lines=48> */
.L_x_61:
        /* <DEDUP_REMOVED lines=38> */
.L_x_60:
        /* <DEDUP_REMOVED lines=29> */
.L_x_62:
        /* <DEDUP_REMOVED lines=20> */
.L_x_63:
        /* <DEDUP_REMOVED lines=9> */
.L_x_79:
